//
// Generated by NVIDIA NVVM Compiler
//
// Compiler Build ID: CL-36424714
// Cuda compilation tools, release 13.0, V13.0.88
// Based on NVVM 20.0.0
//

.version 9.0
.target sm_100
.address_size 64

	// .globl	_Z5kCopyPKfPfii
// _ZZ9kCopy_shmPKfPfiiE6buffer has been demoted
// _ZZ14kCopy_shm_bankPKfPfiiE6buffer has been demoted
// _ZZ14kTranspose_shmPKfPfiiE6buffer has been demoted
// _ZZ19kTranspose_shm_bankPKfPfiiE6buffer has been demoted
// _ZZ20kTranspose_shm_indexPKfPfiiE6buffer has been demoted
// _ZZ25kTranspose_shm_bank_indexPKfPfiiE6buffer has been demoted

.visible .entry _Z5kCopyPKfPfii(
	.param .u64 .ptr .align 1 _Z5kCopyPKfPfii_param_0,
	.param .u64 .ptr .align 1 _Z5kCopyPKfPfii_param_1,
	.param .u32 _Z5kCopyPKfPfii_param_2,
	.param .u32 _Z5kCopyPKfPfii_param_3
)
{
	.reg .pred 	%p<4>;
	.reg .b32 	%r<14>;
	.reg .b32 	%f<2>;
	.reg .b64 	%rd<8>;

	ld.param.u64 	%rd1, [_Z5kCopyPKfPfii_param_0];
	ld.param.u64 	%rd2, [_Z5kCopyPKfPfii_param_1];
	ld.param.u32 	%r4, [_Z5kCopyPKfPfii_param_2];
	ld.param.u32 	%r3, [_Z5kCopyPKfPfii_param_3];
	mov.u32 	%r6, %ctaid.x;
	mov.u32 	%r7, %ntid.x;
	mov.u32 	%r8, %tid.x;
	mad.lo.s32 	%r1, %r6, %r7, %r8;
	mov.u32 	%r9, %ctaid.y;
	mov.u32 	%r10, %ntid.y;
	mov.u32 	%r11, %tid.y;
	mad.lo.s32 	%r12, %r9, %r10, %r11;
	setp.ge.s32 	%p1, %r1, %r3;
	setp.ge.s32 	%p2, %r12, %r4;
	or.pred  	%p3, %p1, %p2;
	@%p3 bra 	$L__BB0_2;
	cvta.to.global.u64 	%rd3, %rd1;
	cvta.to.global.u64 	%rd4, %rd2;
	mad.lo.s32 	%r13, %r3, %r12, %r1;
	mul.wide.s32 	%rd5, %r13, 4;
	add.s64 	%rd6, %rd3, %rd5;
	ld.global.f32 	%f1, [%rd6];
	add.s64 	%rd7, %rd4, %rd5;
	st.global.f32 	[%rd7], %f1;
$L__BB0_2:
	ret;

}
	// .globl	_Z9kCopy_shmPKfPfii
.visible .entry _Z9kCopy_shmPKfPfii(
	.param .u64 .ptr .align 1 _Z9kCopy_shmPKfPfii_param_0,
	.param .u64 .ptr .align 1 _Z9kCopy_shmPKfPfii_param_1,
	.param .u32 _Z9kCopy_shmPKfPfii_param_2,
	.param .u32 _Z9kCopy_shmPKfPfii_param_3
)
{
	.reg .pred 	%p<7>;
	.reg .b32 	%r<20>;
	.reg .b32 	%f<3>;
	.reg .b64 	%rd<9>;
	// demoted variable
	.shared .align 4 .b8 _ZZ9kCopy_shmPKfPfiiE6buffer[4096];
	ld.param.u64 	%rd1, [_Z9kCopy_shmPKfPfii_param_0];
	ld.param.u64 	%rd2, [_Z9kCopy_shmPKfPfii_param_1];
	ld.param.u32 	%r6, [_Z9kCopy_shmPKfPfii_param_2];
	ld.param.u32 	%r5, [_Z9kCopy_shmPKfPfii_param_3];
	mov.u32 	%r7, %ctaid.x;
	shl.b32 	%r8, %r7, 5;
	mov.u32 	%r9, %tid.x;
	add.s32 	%r1, %r8, %r9;
	mov.u32 	%r10, %ctaid.y;
	shl.b32 	%r11, %r10, 5;
	mov.u32 	%r12, %tid.y;
	add.s32 	%r13, %r11, %r12;
	setp.ge.s32 	%p1, %r1, %r5;
	setp.ge.s32 	%p2, %r13, %r6;
	shl.b32 	%r14, %r12, 7;
	mov.u32 	%r15, _ZZ9kCopy_shmPKfPfiiE6buffer;
	add.s32 	%r16, %r15, %r14;
	shl.b32 	%r17, %r9, 2;
	add.s32 	%r3, %r16, %r17;
	or.pred  	%p3, %p1, %p2;
	@%p3 bra 	$L__BB1_2;
	cvta.to.global.u64 	%rd3, %rd1;
	mad.lo.s32 	%r18, %r5, %r13, %r1;
	mul.wide.s32 	%rd4, %r18, 4;
	add.s64 	%rd5, %rd3, %rd4;
	ld.global.f32 	%f1, [%rd5];
	st.shared.f32 	[%r3], %f1;
$L__BB1_2:
	bar.sync 	0;
	setp.ge.s32 	%p4, %r1, %r6;
	setp.ge.s32 	%p5, %r13, %r5;
	or.pred  	%p6, %p4, %p5;
	@%p6 bra 	$L__BB1_4;
	ld.shared.f32 	%f2, [%r3];
	mad.lo.s32 	%r19, %r6, %r13, %r1;
	cvta.to.global.u64 	%rd6, %rd2;
	mul.wide.s32 	%rd7, %r19, 4;
	add.s64 	%rd8, %rd6, %rd7;
	st.global.f32 	[%rd8], %f2;
$L__BB1_4:
	ret;

}
	// .globl	_Z14kCopy_shm_bankPKfPfii
.visible .entry _Z14kCopy_shm_bankPKfPfii(
	.param .u64 .ptr .align 1 _Z14kCopy_shm_bankPKfPfii_param_0,
	.param .u64 .ptr .align 1 _Z14kCopy_shm_bankPKfPfii_param_1,
	.param .u32 _Z14kCopy_shm_bankPKfPfii_param_2,
	.param .u32 _Z14kCopy_shm_bankPKfPfii_param_3
)
{
	.reg .pred 	%p<7>;
	.reg .b32 	%r<19>;
	.reg .b32 	%f<3>;
	.reg .b64 	%rd<9>;
	// demoted variable
	.shared .align 4 .b8 _ZZ14kCopy_shm_bankPKfPfiiE6buffer[4224];
	ld.param.u64 	%rd1, [_Z14kCopy_shm_bankPKfPfii_param_0];
	ld.param.u64 	%rd2, [_Z14kCopy_shm_bankPKfPfii_param_1];
	ld.param.u32 	%r6, [_Z14kCopy_shm_bankPKfPfii_param_2];
	ld.param.u32 	%r5, [_Z14kCopy_shm_bankPKfPfii_param_3];
	mov.u32 	%r7, %ctaid.x;
	shl.b32 	%r8, %r7, 5;
	mov.u32 	%r9, %tid.x;
	add.s32 	%r1, %r8, %r9;
	mov.u32 	%r10, %ctaid.y;
	shl.b32 	%r11, %r10, 5;
	mov.u32 	%r12, %tid.y;
	add.s32 	%r13, %r11, %r12;
	setp.ge.s32 	%p1, %r1, %r5;
	setp.ge.s32 	%p2, %r13, %r6;
	mov.u32 	%r14, _ZZ14kCopy_shm_bankPKfPfiiE6buffer;
	mad.lo.s32 	%r15, %r12, 132, %r14;
	shl.b32 	%r16, %r9, 2;
	add.s32 	%r3, %r15, %r16;
	or.pred  	%p3, %p1, %p2;
	@%p3 bra 	$L__BB2_2;
	cvta.to.global.u64 	%rd3, %rd1;
	mad.lo.s32 	%r17, %r5, %r13, %r1;
	mul.wide.s32 	%rd4, %r17, 4;
	add.s64 	%rd5, %rd3, %rd4;
	ld.global.f32 	%f1, [%rd5];
	st.shared.f32 	[%r3], %f1;
$L__BB2_2:
	bar.sync 	0;
	setp.ge.s32 	%p4, %r1, %r6;
	setp.ge.s32 	%p5, %r13, %r5;
	or.pred  	%p6, %p4, %p5;
	@%p6 bra 	$L__BB2_4;
	ld.shared.f32 	%f2, [%r3];
	mad.lo.s32 	%r18, %r6, %r13, %r1;
	cvta.to.global.u64 	%rd6, %rd2;
	mul.wide.s32 	%rd7, %r18, 4;
	add.s64 	%rd8, %rd6, %rd7;
	st.global.f32 	[%rd8], %f2;
$L__BB2_4:
	ret;

}
	// .globl	_Z16kTranspose_naivePKfPfii
.visible .entry _Z16kTranspose_naivePKfPfii(
	.param .u64 .ptr .align 1 _Z16kTranspose_naivePKfPfii_param_0,
	.param .u64 .ptr .align 1 _Z16kTranspose_naivePKfPfii_param_1,
	.param .u32 _Z16kTranspose_naivePKfPfii_param_2,
	.param .u32 _Z16kTranspose_naivePKfPfii_param_3
)
{
	.reg .pred 	%p<4>;
	.reg .b32 	%r<15>;
	.reg .b32 	%f<2>;
	.reg .b64 	%rd<9>;

	ld.param.u64 	%rd1, [_Z16kTranspose_naivePKfPfii_param_0];
	ld.param.u64 	%rd2, [_Z16kTranspose_naivePKfPfii_param_1];
	ld.param.u32 	%r5, [_Z16kTranspose_naivePKfPfii_param_2];
	ld.param.u32 	%r4, [_Z16kTranspose_naivePKfPfii_param_3];
	mov.u32 	%r6, %ctaid.x;
	mov.u32 	%r7, %ntid.x;
	mov.u32 	%r8, %tid.x;
	mad.lo.s32 	%r1, %r6, %r7, %r8;
	mov.u32 	%r9, %ctaid.y;
	mov.u32 	%r10, %ntid.y;
	mov.u32 	%r11, %tid.y;
	mad.lo.s32 	%r12, %r9, %r10, %r11;
	setp.ge.s32 	%p1, %r1, %r4;
	setp.ge.s32 	%p2, %r12, %r5;
	or.pred  	%p3, %p1, %p2;
	@%p3 bra 	$L__BB3_2;
	cvta.to.global.u64 	%rd3, %rd1;
	cvta.to.global.u64 	%rd4, %rd2;
	mad.lo.s32 	%r13, %r4, %r12, %r1;
	mul.wide.s32 	%rd5, %r13, 4;
	add.s64 	%rd6, %rd3, %rd5;
	ld.global.f32 	%f1, [%rd6];
	mad.lo.s32 	%r14, %r5, %r1, %r12;
	mul.wide.s32 	%rd7, %r14, 4;
	add.s64 	%rd8, %rd4, %rd7;
	st.global.f32 	[%rd8], %f1;
$L__BB3_2:
	ret;

}
	// .globl	_Z14kTranspose_shmPKfPfii
.visible .entry _Z14kTranspose_shmPKfPfii(
	.param .u64 .ptr .align 1 _Z14kTranspose_shmPKfPfii_param_0,
	.param .u64 .ptr .align 1 _Z14kTranspose_shmPKfPfii_param_1,
	.param .u32 _Z14kTranspose_shmPKfPfii_param_2,
	.param .u32 _Z14kTranspose_shmPKfPfii_param_3
)
{
	.reg .pred 	%p<7>;
	.reg .b32 	%r<27>;
	.reg .b32 	%f<3>;
	.reg .b64 	%rd<9>;
	// demoted variable
	.shared .align 4 .b8 _ZZ14kTranspose_shmPKfPfiiE6buffer[4096];
	ld.param.u64 	%rd1, [_Z14kTranspose_shmPKfPfii_param_0];
	ld.param.u64 	%rd2, [_Z14kTranspose_shmPKfPfii_param_1];
	ld.param.u32 	%r11, [_Z14kTranspose_shmPKfPfii_param_2];
	ld.param.u32 	%r10, [_Z14kTranspose_shmPKfPfii_param_3];
	mov.u32 	%r12, %ctaid.x;
	shl.b32 	%r1, %r12, 5;
	mov.u32 	%r2, %tid.x;
	add.s32 	%r3, %r1, %r2;
	mov.u32 	%r13, %ctaid.y;
	shl.b32 	%r4, %r13, 5;
	mov.u32 	%r5, %tid.y;
	add.s32 	%r14, %r4, %r5;
	setp.ge.s32 	%p1, %r3, %r10;
	setp.ge.s32 	%p2, %r14, %r11;
	or.pred  	%p3, %p1, %p2;
	@%p3 bra 	$L__BB4_2;
	cvta.to.global.u64 	%rd3, %rd1;
	mad.lo.s32 	%r15, %r10, %r14, %r3;
	mul.wide.s32 	%rd4, %r15, 4;
	add.s64 	%rd5, %rd3, %rd4;
	ld.global.f32 	%f1, [%rd5];
	shl.b32 	%r16, %r5, 7;
	mov.u32 	%r17, _ZZ14kTranspose_shmPKfPfiiE6buffer;
	add.s32 	%r18, %r17, %r16;
	shl.b32 	%r19, %r2, 2;
	add.s32 	%r20, %r18, %r19;
	st.shared.f32 	[%r20], %f1;
$L__BB4_2:
	bar.sync 	0;
	add.s32 	%r7, %r4, %r2;
	add.s32 	%r8, %r1, %r5;
	setp.ge.s32 	%p4, %r7, %r11;
	setp.ge.s32 	%p5, %r8, %r10;
	or.pred  	%p6, %p4, %p5;
	@%p6 bra 	$L__BB4_4;
	shl.b32 	%r21, %r2, 7;
	mov.u32 	%r22, _ZZ14kTranspose_shmPKfPfiiE6buffer;
	add.s32 	%r23, %r22, %r21;
	shl.b32 	%r24, %r5, 2;
	add.s32 	%r25, %r23, %r24;
	ld.shared.f32 	%f2, [%r25];
	mad.lo.s32 	%r26, %r11, %r8, %r7;
	cvta.to.global.u64 	%rd6, %rd2;
	mul.wide.s32 	%rd7, %r26, 4;
	add.s64 	%rd8, %rd6, %rd7;
	st.global.f32 	[%rd8], %f2;
$L__BB4_4:
	ret;

}
	// .globl	_Z19kTranspose_shm_bankPKfPfii
.visible .entry _Z19kTranspose_shm_bankPKfPfii(
	.param .u64 .ptr .align 1 _Z19kTranspose_shm_bankPKfPfii_param_0,
	.param .u64 .ptr .align 1 _Z19kTranspose_shm_bankPKfPfii_param_1,
	.param .u32 _Z19kTranspose_shm_bankPKfPfii_param_2,
	.param .u32 _Z19kTranspose_shm_bankPKfPfii_param_3
)
{
	.reg .pred 	%p<7>;
	.reg .b32 	%r<25>;
	.reg .b32 	%f<3>;
	.reg .b64 	%rd<9>;
	// demoted variable
	.shared .align 4 .b8 _ZZ19kTranspose_shm_bankPKfPfiiE6buffer[4224];
	ld.param.u64 	%rd1, [_Z19kTranspose_shm_bankPKfPfii_param_0];
	ld.param.u64 	%rd2, [_Z19kTranspose_shm_bankPKfPfii_param_1];
	ld.param.u32 	%r11, [_Z19kTranspose_shm_bankPKfPfii_param_2];
	ld.param.u32 	%r10, [_Z19kTranspose_shm_bankPKfPfii_param_3];
	mov.u32 	%r12, %ctaid.x;
	shl.b32 	%r1, %r12, 5;
	mov.u32 	%r2, %tid.x;
	add.s32 	%r3, %r1, %r2;
	mov.u32 	%r13, %ctaid.y;
	shl.b32 	%r4, %r13, 5;
	mov.u32 	%r5, %tid.y;
	add.s32 	%r14, %r4, %r5;
	setp.ge.s32 	%p1, %r3, %r10;
	setp.ge.s32 	%p2, %r14, %r11;
	or.pred  	%p3, %p1, %p2;
	@%p3 bra 	$L__BB5_2;
	cvta.to.global.u64 	%rd3, %rd1;
	mad.lo.s32 	%r15, %r10, %r14, %r3;
	mul.wide.s32 	%rd4, %r15, 4;
	add.s64 	%rd5, %rd3, %rd4;
	ld.global.f32 	%f1, [%rd5];
	mov.u32 	%r16, _ZZ19kTranspose_shm_bankPKfPfiiE6buffer;
	mad.lo.s32 	%r17, %r5, 132, %r16;
	shl.b32 	%r18, %r2, 2;
	add.s32 	%r19, %r17, %r18;
	st.shared.f32 	[%r19], %f1;
$L__BB5_2:
	bar.sync 	0;
	add.s32 	%r7, %r4, %r2;
	add.s32 	%r8, %r1, %r5;
	setp.ge.s32 	%p4, %r7, %r11;
	setp.ge.s32 	%p5, %r8, %r10;
	or.pred  	%p6, %p4, %p5;
	@%p6 bra 	$L__BB5_4;
	mov.u32 	%r20, _ZZ19kTranspose_shm_bankPKfPfiiE6buffer;
	mad.lo.s32 	%r21, %r2, 132, %r20;
	shl.b32 	%r22, %r5, 2;
	add.s32 	%r23, %r21, %r22;
	ld.shared.f32 	%f2, [%r23];
	mad.lo.s32 	%r24, %r11, %r8, %r7;
	cvta.to.global.u64 	%rd6, %rd2;
	mul.wide.s32 	%rd7, %r24, 4;
	add.s64 	%rd8, %rd6, %rd7;
	st.global.f32 	[%rd8], %f2;
$L__BB5_4:
	ret;

}
	// .globl	_Z22kTranspose_naive_indexPKfPfii
.visible .entry _Z22kTranspose_naive_indexPKfPfii(
	.param .u64 .ptr .align 1 _Z22kTranspose_naive_indexPKfPfii_param_0,
	.param .u64 .ptr .align 1 _Z22kTranspose_naive_indexPKfPfii_param_1,
	.param .u32 _Z22kTranspose_naive_indexPKfPfii_param_2,
	.param .u32 _Z22kTranspose_naive_indexPKfPfii_param_3
)
{
	.reg .pred 	%p<4>;
	.reg .b32 	%r<22>;
	.reg .b32 	%f<5>;
	.reg .b64 	%rd<15>;

	ld.param.u64 	%rd1, [_Z22kTranspose_naive_indexPKfPfii_param_0];
	ld.param.u64 	%rd2, [_Z22kTranspose_naive_indexPKfPfii_param_1];
	ld.param.u32 	%r5, [_Z22kTranspose_naive_indexPKfPfii_param_2];
	ld.param.u32 	%r4, [_Z22kTranspose_naive_indexPKfPfii_param_3];
	mov.u32 	%r6, %ctaid.x;
	mov.u32 	%r7, %ntid.x;
	mov.u32 	%r8, %tid.x;
	mad.lo.s32 	%r1, %r6, %r7, %r8;
	mov.u32 	%r9, %ctaid.y;
	mov.u32 	%r10, %ntid.y;
	mul.lo.s32 	%r11, %r10, %r9;
	shl.b32 	%r12, %r11, 2;
	mov.u32 	%r13, %tid.y;
	add.s32 	%r14, %r12, %r13;
	setp.ge.s32 	%p1, %r1, %r4;
	setp.ge.s32 	%p2, %r14, %r5;
	or.pred  	%p3, %p1, %p2;
	@%p3 bra 	$L__BB6_2;
	cvta.to.global.u64 	%rd3, %rd1;
	cvta.to.global.u64 	%rd4, %rd2;
	mad.lo.s32 	%r15, %r14, %r4, %r1;
	mul.wide.s32 	%rd5, %r15, 4;
	add.s64 	%rd6, %rd3, %rd5;
	ld.global.f32 	%f1, [%rd6];
	mad.lo.s32 	%r16, %r5, %r1, %r14;
	mul.wide.s32 	%rd7, %r16, 4;
	add.s64 	%rd8, %rd4, %rd7;
	st.global.f32 	[%rd8], %f1;
	shl.b32 	%r17, %r4, 3;
	add.s32 	%r18, %r15, %r17;
	mul.wide.s32 	%rd9, %r18, 4;
	add.s64 	%rd10, %rd3, %rd9;
	ld.global.f32 	%f2, [%rd10];
	st.global.f32 	[%rd8+32], %f2;
	shl.b32 	%r19, %r4, 4;
	add.s32 	%r20, %r15, %r19;
	mul.wide.s32 	%rd11, %r20, 4;
	add.s64 	%rd12, %rd3, %rd11;
	ld.global.f32 	%f3, [%rd12];
	st.global.f32 	[%rd8+64], %f3;
	add.s32 	%r21, %r20, %r17;
	mul.wide.s32 	%rd13, %r21, 4;
	add.s64 	%rd14, %rd3, %rd13;
	ld.global.f32 	%f4, [%rd14];
	st.global.f32 	[%rd8+96], %f4;
$L__BB6_2:
	ret;

}
	// .globl	_Z20kTranspose_shm_indexPKfPfii
.visible .entry _Z20kTranspose_shm_indexPKfPfii(
	.param .u64 .ptr .align 1 _Z20kTranspose_shm_indexPKfPfii_param_0,
	.param .u64 .ptr .align 1 _Z20kTranspose_shm_indexPKfPfii_param_1,
	.param .u32 _Z20kTranspose_shm_indexPKfPfii_param_2,
	.param .u32 _Z20kTranspose_shm_indexPKfPfii_param_3
)
{
	.reg .pred 	%p<7>;
	.reg .b32 	%r<36>;
	.reg .b32 	%f<9>;
	.reg .b64 	%rd<21>;
	// demoted variable
	.shared .align 4 .b8 _ZZ20kTranspose_shm_indexPKfPfiiE6buffer[4096];
	ld.param.u64 	%rd1, [_Z20kTranspose_shm_indexPKfPfii_param_0];
	ld.param.u64 	%rd2, [_Z20kTranspose_shm_indexPKfPfii_param_1];
	ld.param.u32 	%r14, [_Z20kTranspose_shm_indexPKfPfii_param_2];
	ld.param.u32 	%r13, [_Z20kTranspose_shm_indexPKfPfii_param_3];
	mov.u32 	%r1, %ctaid.x;
	mov.u32 	%r2, %ntid.x;
	mov.u32 	%r3, %tid.x;
	mad.lo.s32 	%r4, %r1, %r2, %r3;
	mov.u32 	%r5, %ctaid.y;
	mov.u32 	%r15, %ntid.y;
	shl.b32 	%r6, %r15, 2;
	mov.u32 	%r7, %tid.y;
	mad.lo.s32 	%r16, %r6, %r5, %r7;
	setp.ge.s32 	%p1, %r4, %r13;
	setp.ge.s32 	%p2, %r16, %r14;
	shl.b32 	%r17, %r3, 2;
	mov.u32 	%r18, _ZZ20kTranspose_shm_indexPKfPfiiE6buffer;
	add.s32 	%r9, %r18, %r17;
	or.pred  	%p3, %p1, %p2;
	@%p3 bra 	$L__BB7_2;
	cvta.to.global.u64 	%rd3, %rd1;
	mad.lo.s32 	%r19, %r16, %r13, %r4;
	mul.wide.s32 	%rd4, %r19, 4;
	add.s64 	%rd5, %rd3, %rd4;
	ld.global.f32 	%f1, [%rd5];
	shl.b32 	%r20, %r7, 7;
	add.s32 	%r21, %r9, %r20;
	st.shared.f32 	[%r21], %f1;
	shl.b32 	%r22, %r13, 3;
	add.s32 	%r23, %r19, %r22;
	mul.wide.s32 	%rd6, %r23, 4;
	add.s64 	%rd7, %rd3, %rd6;
	ld.global.f32 	%f2, [%rd7];
	st.shared.f32 	[%r21+1024], %f2;
	shl.b32 	%r24, %r13, 4;
	add.s32 	%r25, %r19, %r24;
	mul.wide.s32 	%rd8, %r25, 4;
	add.s64 	%rd9, %rd3, %rd8;
	ld.global.f32 	%f3, [%rd9];
	st.shared.f32 	[%r21+2048], %f3;
	add.s32 	%r26, %r25, %r22;
	mul.wide.s32 	%rd10, %r26, 4;
	add.s64 	%rd11, %rd3, %rd10;
	ld.global.f32 	%f4, [%rd11];
	st.shared.f32 	[%r21+3072], %f4;
$L__BB7_2:
	bar.sync 	0;
	mad.lo.s32 	%r10, %r5, %r2, %r3;
	mad.lo.s32 	%r11, %r6, %r1, %r7;
	setp.ge.s32 	%p4, %r10, %r13;
	setp.ge.s32 	%p5, %r11, %r14;
	or.pred  	%p6, %p5, %p4;
	@%p6 bra 	$L__BB7_4;
	cvta.to.global.u64 	%rd12, %rd2;
	mad.lo.s32 	%r27, %r3, 124, %r9;
	shl.b32 	%r28, %r7, 2;
	add.s32 	%r29, %r27, %r28;
	ld.shared.f32 	%f5, [%r29];
	mad.lo.s32 	%r30, %r11, %r14, %r10;
	mul.wide.s32 	%rd13, %r30, 4;
	add.s64 	%rd14, %rd12, %rd13;
	st.global.f32 	[%rd14], %f5;
	ld.shared.f32 	%f6, [%r29+32];
	shl.b32 	%r31, %r14, 3;
	add.s32 	%r32, %r30, %r31;
	mul.wide.s32 	%rd15, %r32, 4;
	add.s64 	%rd16, %rd12, %rd15;
	st.global.f32 	[%rd16], %f6;
	ld.shared.f32 	%f7, [%r29+64];
	shl.b32 	%r33, %r14, 4;
	add.s32 	%r34, %r30, %r33;
	mul.wide.s32 	%rd17, %r34, 4;
	add.s64 	%rd18, %rd12, %rd17;
	st.global.f32 	[%rd18], %f7;
	ld.shared.f32 	%f8, [%r29+96];
	add.s32 	%r35, %r34, %r31;
	mul.wide.s32 	%rd19, %r35, 4;
	add.s64 	%rd20, %rd12, %rd19;
	st.global.f32 	[%rd20], %f8;
$L__BB7_4:
	ret;

}
	// .globl	_Z25kTranspose_shm_bank_indexPKfPfii
.visible .entry _Z25kTranspose_shm_bank_indexPKfPfii(
	.param .u64 .ptr .align 1 _Z25kTranspose_shm_bank_indexPKfPfii_param_0,
	.param .u64 .ptr .align 1 _Z25kTranspose_shm_bank_indexPKfPfii_param_1,
	.param .u32 _Z25kTranspose_shm_bank_indexPKfPfii_param_2,
	.param .u32 _Z25kTranspose_shm_bank_indexPKfPfii_param_3
)
{
	.reg .pred 	%p<7>;
	.reg .b32 	%r<36>;
	.reg .b32 	%f<9>;
	.reg .b64 	%rd<21>;
	// demoted variable
	.shared .align 4 .b8 _ZZ25kTranspose_shm_bank_indexPKfPfiiE6buffer[4224];
	ld.param.u64 	%rd1, [_Z25kTranspose_shm_bank_indexPKfPfii_param_0];
	ld.param.u64 	%rd2, [_Z25kTranspose_shm_bank_indexPKfPfii_param_1];
	ld.param.u32 	%r14, [_Z25kTranspose_shm_bank_indexPKfPfii_param_2];
	ld.param.u32 	%r13, [_Z25kTranspose_shm_bank_indexPKfPfii_param_3];
	mov.u32 	%r1, %ctaid.x;
	mov.u32 	%r2, %ntid.x;
	mov.u32 	%r3, %tid.x;
	mad.lo.s32 	%r4, %r1, %r2, %r3;
	mov.u32 	%r5, %ctaid.y;
	mov.u32 	%r15, %ntid.y;
	shl.b32 	%r6, %r15, 2;
	mov.u32 	%r7, %tid.y;
	mad.lo.s32 	%r16, %r6, %r5, %r7;
	setp.ge.s32 	%p1, %r4, %r13;
	setp.ge.s32 	%p2, %r16, %r14;
	shl.b32 	%r17, %r3, 2;
	mov.u32 	%r18, _ZZ25kTranspose_shm_bank_indexPKfPfiiE6buffer;
	add.s32 	%r9, %r18, %r17;
	or.pred  	%p3, %p1, %p2;
	@%p3 bra 	$L__BB8_2;
	cvta.to.global.u64 	%rd3, %rd1;
	mad.lo.s32 	%r19, %r16, %r13, %r4;
	mul.wide.s32 	%rd4, %r19, 4;
	add.s64 	%rd5, %rd3, %rd4;
	ld.global.f32 	%f1, [%rd5];
	mad.lo.s32 	%r20, %r7, 132, %r9;
	st.shared.f32 	[%r20], %f1;
	shl.b32 	%r21, %r13, 3;
	add.s32 	%r22, %r19, %r21;
	mul.wide.s32 	%rd6, %r22, 4;
	add.s64 	%rd7, %rd3, %rd6;
	ld.global.f32 	%f2, [%rd7];
	st.shared.f32 	[%r20+1056], %f2;
	shl.b32 	%r23, %r13, 4;
	add.s32 	%r24, %r19, %r23;
	mul.wide.s32 	%rd8, %r24, 4;
	add.s64 	%rd9, %rd3, %rd8;
	ld.global.f32 	%f3, [%rd9];
	st.shared.f32 	[%r20+2112], %f3;
	add.s32 	%r25, %r24, %r21;
	mul.wide.s32 	%rd10, %r25, 4;
	add.s64 	%rd11, %rd3, %rd10;
	ld.global.f32 	%f4, [%rd11];
	st.shared.f32 	[%r20+3168], %f4;
$L__BB8_2:
	bar.sync 	0;
	mad.lo.s32 	%r10, %r5, %r2, %r3;
	mad.lo.s32 	%r11, %r6, %r1, %r7;
	setp.ge.s32 	%p4, %r10, %r13;
	setp.ge.s32 	%p5, %r11, %r14;
	or.pred  	%p6, %p5, %p4;
	@%p6 bra 	$L__BB8_4;
	cvta.to.global.u64 	%rd12, %rd2;
	shl.b32 	%r26, %r3, 7;
	add.s32 	%r27, %r9, %r26;
	shl.b32 	%r28, %r7, 2;
	add.s32 	%r29, %r27, %r28;
	ld.shared.f32 	%f5, [%r29];
	mad.lo.s32 	%r30, %r11, %r14, %r10;
	mul.wide.s32 	%rd13, %r30, 4;
	add.s64 	%rd14, %rd12, %rd13;
	st.global.f32 	[%rd14], %f5;
	ld.shared.f32 	%f6, [%r29+32];
	shl.b32 	%r31, %r14, 3;
	add.s32 	%r32, %r30, %r31;
	mul.wide.s32 	%rd15, %r32, 4;
	add.s64 	%rd16, %rd12, %rd15;
	st.global.f32 	[%rd16], %f6;
	ld.shared.f32 	%f7, [%r29+64];
	shl.b32 	%r33, %r14, 4;
	add.s32 	%r34, %r30, %r33;
	mul.wide.s32 	%rd17, %r34, 4;
	add.s64 	%rd18, %rd12, %rd17;
	st.global.f32 	[%rd18], %f7;
	ld.shared.f32 	%f8, [%r29+96];
	add.s32 	%r35, %r34, %r31;
	mul.wide.s32 	%rd19, %r35, 4;
	add.s64 	%rd20, %rd12, %rd19;
	st.global.f32 	[%rd20], %f8;
$L__BB8_4:
	ret;

}


// ===== COMPILED SASS (sm_100) =====

	.target	sm_100

	.elftype	@"ET_EXEC"


//--------------------- .note.nv.tkinfo           --------------------------
	.section	.note.nv.tkinfo,"",@"SHT_NOTE"
	.sectionflags	@"SHF_NOTE_NV_TKINFO"
	.tkinfo
        /*0018*/ 	.word	0x00000002
        /*0030*/ 	.string	""
        /*0030*/ 	.string	"ptxas"
        /*0030*/ 	.string	"Cuda compilation tools, release 13.0, V13.0.88"
        /*0030*/ 	.string	"Build cuda_13.0.r13.0/compiler.36424714_0"
        /*0030*/ 	.string	"-arch sm_100 -m 64 "



//--------------------- .note.nv.cuinfo           --------------------------
	.section	.note.nv.cuinfo,"",@"SHT_NOTE"
	.sectionflags	@"SHF_NOTE_NV_CUINFO"
        /*0018*/ 	.short	0x0002
        /*001a*/ 	.short	0x0064
        /*001c*/ 	.short	0x0082
	.zero		2


//--------------------- .nv.info                  --------------------------
	.section	.nv.info,"",@"SHT_CUDA_INFO"
	.align	4


	//----- nvinfo : EIATTR_REGCOUNT
	.align		4
        /*0000*/ 	.byte	0x04, 0x2f
        /*0002*/ 	.short	(.L_1 - .L_0)
	.align		4
.L_0:
        /*0004*/ 	.word	index@(_Z5kCopyPKfPfii)
        /*0008*/ 	.word	0x0000000a


	//----- nvinfo : EIATTR_FRAME_SIZE
	.align		4
.L_1:
        /*000c*/ 	.byte	0x04, 0x11
        /*000e*/ 	.short	(.L_3 - .L_2)
	.align		4
.L_2:
        /*0010*/ 	.word	index@(_Z5kCopyPKfPfii)
        /*0014*/ 	.word	0x00000000


	//----- nvinfo : EIATTR_REGCOUNT
	.align		4
.L_3:
        /*0018*/ 	.byte	0x04, 0x2f
        /*001a*/ 	.short	(.L_5 - .L_4)
	.align		4
.L_4:
        /*001c*/ 	.word	index@(_Z9kCopy_shmPKfPfii)
        /*0020*/ 	.word	0x0000000c


	//----- nvinfo : EIATTR_FRAME_SIZE
	.align		4
.L_5:
        /*0024*/ 	.byte	0x04, 0x11
        /*0026*/ 	.short	(.L_7 - .L_6)
	.align		4
.L_6:
        /*0028*/ 	.word	index@(_Z9kCopy_shmPKfPfii)
        /*002c*/ 	.word	0x00000000


	//----- nvinfo : EIATTR_REGCOUNT
	.align		4
.L_7:
        /*0030*/ 	.byte	0x04, 0x2f
        /*0032*/ 	.short	(.L_9 - .L_8)
	.align		4
.L_8:
        /*0034*/ 	.word	index@(_Z14kCopy_shm_bankPKfPfii)
        /*0038*/ 	.word	0x0000000c


	//----- nvinfo : EIATTR_FRAME_SIZE
	.align		4
.L_9:
        /*003c*/ 	.byte	0x04, 0x11
        /*003e*/ 	.short	(.L_11 - .L_10)
	.align		4
.L_10:
        /*0040*/ 	.word	index@(_Z14kCopy_shm_bankPKfPfii)
        /*0044*/ 	.word	0x00000000


	//----- nvinfo : EIATTR_REGCOUNT
	.align		4
.L_11:
        /*0048*/ 	.byte	0x04, 0x2f
        /*004a*/ 	.short	(.L_13 - .L_12)
	.align		4
.L_12:
        /*004c*/ 	.word	index@(_Z16kTranspose_naivePKfPfii)
        /*0050*/ 	.word	0x0000000a


	//----- nvinfo : EIATTR_FRAME_SIZE
	.align		4
.L_13:
        /*0054*/ 	.byte	0x04, 0x11
        /*0056*/ 	.short	(.L_15 - .L_14)
	.align		4
.L_14:
        /*0058*/ 	.word	index@(_Z16kTranspose_naivePKfPfii)
        /*005c*/ 	.word	0x00000000


	//----- nvinfo : EIATTR_REGCOUNT
	.align		4
.L_15:
        /*0060*/ 	.byte	0x04, 0x2f
        /*0062*/ 	.short	(.L_17 - .L_16)
	.align		4
.L_16:
        /*0064*/ 	.word	index@(_Z14kTranspose_shmPKfPfii)
        /*0068*/ 	.word	0x0000000c


	//----- nvinfo : EIATTR_FRAME_SIZE
	.align		4
.L_17:
        /*006c*/ 	.byte	0x04, 0x11
        /*006e*/ 	.short	(.L_19 - .L_18)
	.align		4
.L_18:
        /*0070*/ 	.word	index@(_Z14kTranspose_shmPKfPfii)
        /*0074*/ 	.word	0x00000000


	//----- nvinfo : EIATTR_REGCOUNT
	.align		4
.L_19:
        /*0078*/ 	.byte	0x04, 0x2f
        /*007a*/ 	.short	(.L_21 - .L_20)
	.align		4
.L_20:
        /*007c*/ 	.word	index@(_Z19kTranspose_shm_bankPKfPfii)
        /*0080*/ 	.word	0x0000000c


	//----- nvinfo : EIATTR_FRAME_SIZE
	.align		4
.L_21:
        /*0084*/ 	.byte	0x04, 0x11
        /*0086*/ 	.short	(.L_23 - .L_22)
	.align		4
.L_22:
        /*0088*/ 	.word	index@(_Z19kTranspose_shm_bankPKfPfii)
        /*008c*/ 	.word	0x00000000


	//----- nvinfo : EIATTR_REGCOUNT
	.align		4
.L_23:
        /*0090*/ 	.byte	0x04, 0x2f
        /*0092*/ 	.short	(.L_25 - .L_24)
	.align		4
.L_24:
        /*0094*/ 	.word	index@(_Z22kTranspose_naive_indexPKfPfii)
        /*0098*/ 	.word	0x00000010


	//----- nvinfo : EIATTR_FRAME_SIZE
	.align		4
.L_25:
        /*009c*/ 	.byte	0x04, 0x11
        /*009e*/ 	.short	(.L_27 - .L_26)
	.align		4
.L_26:
        /*00a0*/ 	.word	index@(_Z22kTranspose_naive_indexPKfPfii)
        /*00a4*/ 	.word	0x00000000


	//----- nvinfo : EIATTR_REGCOUNT
	.align		4
.L_27:
        /*00a8*/ 	.byte	0x04, 0x2f
        /*00aa*/ 	.short	(.L_29 - .L_28)
	.align		4
.L_28:
        /*00ac*/ 	.word	index@(_Z20kTranspose_shm_indexPKfPfii)
        /*00b0*/ 	.word	0x00000018


	//----- nvinfo : EIATTR_FRAME_SIZE
	.align		4
.L_29:
        /*00b4*/ 	.byte	0x04, 0x11
        /*00b6*/ 	.short	(.L_31 - .L_30)
	.align		4
.L_30:
        /*00b8*/ 	.word	index@(_Z20kTranspose_shm_indexPKfPfii)
        /*00bc*/ 	.word	0x00000000


	//----- nvinfo : EIATTR_REGCOUNT
	.align		4
.L_31:
        /*00c0*/ 	.byte	0x04, 0x2f
        /*00c2*/ 	.short	(.L_33 - .L_32)
	.align		4
.L_32:
        /*00c4*/ 	.word	index@(_Z25kTranspose_shm_bank_indexPKfPfii)
        /*00c8*/ 	.word	0x00000018


	//----- nvinfo : EIATTR_FRAME_SIZE
	.align		4
.L_33:
        /*00cc*/ 	.byte	0x04, 0x11
        /*00ce*/ 	.short	(.L_35 - .L_34)
	.align		4
.L_34:
        /*00d0*/ 	.word	index@(_Z25kTranspose_shm_bank_indexPKfPfii)
        /*00d4*/ 	.word	0x00000000


	//----- nvinfo : EIATTR_MIN_STACK_SIZE
	.align		4
.L_35:
        /*00d8*/ 	.byte	0x04, 0x12
        /*00da*/ 	.short	(.L_37 - .L_36)
	.align		4
.L_36:
        /*00dc*/ 	.word	index@(_Z25kTranspose_shm_bank_indexPKfPfii)
        /*00e0*/ 	.word	0x00000000


	//----- nvinfo : EIATTR_MIN_STACK_SIZE
	.align		4
.L_37:
        /*00e4*/ 	.byte	0x04, 0x12
        /*00e6*/ 	.short	(.L_39 - .L_38)
	.align		4
.L_38:
        /*00e8*/ 	.word	index@(_Z20kTranspose_shm_indexPKfPfii)
        /*00ec*/ 	.word	0x00000000


	//----- nvinfo : EIATTR_MIN_STACK_SIZE
	.align		4
.L_39:
        /*00f0*/ 	.byte	0x04, 0x12
        /*00f2*/ 	.short	(.L_41 - .L_40)
	.align		4
.L_40:
        /*00f4*/ 	.word	index@(_Z22kTranspose_naive_indexPKfPfii)
        /*00f8*/ 	.word	0x00000000


	//----- nvinfo : EIATTR_MIN_STACK_SIZE
	.align		4
.L_41:
        /*00fc*/ 	.byte	0x04, 0x12
        /*00fe*/ 	.short	(.L_43 - .L_42)
	.align		4
.L_42:
        /*0100*/ 	.word	index@(_Z19kTranspose_shm_bankPKfPfii)
        /*0104*/ 	.word	0x00000000


	//----- nvinfo : EIATTR_MIN_STACK_SIZE
	.align		4
.L_43:
        /*0108*/ 	.byte	0x04, 0x12
        /*010a*/ 	.short	(.L_45 - .L_44)
	.align		4
.L_44:
        /*010c*/ 	.word	index@(_Z14kTranspose_shmPKfPfii)
        /*0110*/ 	.word	0x00000000


	//----- nvinfo : EIATTR_MIN_STACK_SIZE
	.align		4
.L_45:
        /*0114*/ 	.byte	0x04, 0x12
        /*0116*/ 	.short	(.L_47 - .L_46)
	.align		4
.L_46:
        /*0118*/ 	.word	index@(_Z16kTranspose_naivePKfPfii)
        /*011c*/ 	.word	0x00000000


	//----- nvinfo : EIATTR_MIN_STACK_SIZE
	.align		4
.L_47:
        /*0120*/ 	.byte	0x04, 0x12
        /*0122*/ 	.short	(.L_49 - .L_48)
	.align		4
.L_48:
        /*0124*/ 	.word	index@(_Z14kCopy_shm_bankPKfPfii)
        /*0128*/ 	.word	0x00000000


	//----- nvinfo : EIATTR_MIN_STACK_SIZE
	.align		4
.L_49:
        /*012c*/ 	.byte	0x04, 0x12
        /*012e*/ 	.short	(.L_51 - .L_50)
	.align		4
.L_50:
        /*0130*/ 	.word	index@(_Z9kCopy_shmPKfPfii)
        /*0134*/ 	.word	0x00000000


	//----- nvinfo : EIATTR_MIN_STACK_SIZE
	.align		4
.L_51:
        /*0138*/ 	.byte	0x04, 0x12
        /*013a*/ 	.short	(.L_53 - .L_52)
	.align		4
.L_52:
        /*013c*/ 	.word	index@(_Z5kCopyPKfPfii)
        /*0140*/ 	.word	0x00000000
.L_53:


//--------------------- .nv.compat                --------------------------
	.section	.nv.compat,"",@"SHT_CUDA_COMPAT_INFO"
	.align	4
        /*0000*/ 	.byte	0x02, 0x09, 0x00, 0x00, 0x02, 0x02, 0x01, 0x00, 0x02, 0x05, 0x05, 0x00, 0x03, 0x07, 0x01, 0x01
        /*0010*/ 	.byte	0x02, 0x03, 0x00, 0x00, 0x02, 0x06, 0x01, 0x00, 0x04, 0x0b, 0x08, 0x00, 0x09, 0x00, 0x00, 0x00
        /*0020*/ 	.byte	0x00, 0x00, 0x00, 0x00


//--------------------- .nv.info._Z25kTranspose_shm_bank_indexPKfPfii --------------------------
	.section	.nv.info._Z25kTranspose_shm_bank_indexPKfPfii,"",@"SHT_CUDA_INFO"
	.sectionflags	@""
	.align	4


	//----- nvinfo : EIATTR_CUDA_API_VERSION
	.align		4
        /*0000*/ 	.byte	0x04, 0x37
        /*0002*/ 	.short	(.L_55 - .L_54)
.L_54:
        /*0004*/ 	.word	0x00000082


	//----- nvinfo : EIATTR_KPARAM_INFO
	.align		4
.L_55:
        /*0008*/ 	.byte	0x04, 0x17
        /*000a*/ 	.short	(.L_57 - .L_56)
.L_56:
        /*000c*/ 	.word	0x00000000
        /*0010*/ 	.short	0x0003
        /*0012*/ 	.short	0x0014
        /*0014*/ 	.byte	0x00, 0xf0, 0x11, 0x00


	//----- nvinfo : EIATTR_KPARAM_INFO
	.align		4
.L_57:
        /*0018*/ 	.byte	0x04, 0x17
        /*001a*/ 	.short	(.L_59 - .L_58)
.L_58:
        /*001c*/ 	.word	0x00000000
        /*0020*/ 	.short	0x0002
        /*0022*/ 	.short	0x0010
        /*0024*/ 	.byte	0x00, 0xf0, 0x11, 0x00


	//----- nvinfo : EIATTR_KPARAM_INFO
	.align		4
.L_59:
        /*0028*/ 	.byte	0x04, 0x17
        /*002a*/ 	.short	(.L_61 - .L_60)
.L_60:
        /*002c*/ 	.word	0x00000000
        /*0030*/ 	.short	0x0001
        /*0032*/ 	.short	0x0008
        /*0034*/ 	.byte	0x00, 0xf5, 0x21, 0x00


	//----- nvinfo : EIATTR_KPARAM_INFO
	.align		4
.L_61:
        /*0038*/ 	.byte	0x04, 0x17
        /*003a*/ 	.short	(.L_63 - .L_62)
.L_62:
        /*003c*/ 	.word	0x00000000
        /*0040*/ 	.short	0x0000
        /*0042*/ 	.short	0x0000
        /*0044*/ 	.byte	0x00, 0xf5, 0x21, 0x00


	//----- nvinfo : EIATTR_SPARSE_MMA_MASK
	.align		4
.L_63:
        /*0048*/ 	.byte	0x03, 0x50
        /*004a*/ 	.short	0x0000


	//----- nvinfo : EIATTR_MAXREG_COUNT
	.align		4
        /*004c*/ 	.byte	0x03, 0x1b
        /*004e*/ 	.short	0x00ff


	//----- nvinfo : EIATTR_NUM_BARRIERS
	.align		4
        /*0050*/ 	.byte	0x02, 0x4c
        /*0052*/ 	.byte	0x01
	.zero		1


	//----- nvinfo : EIATTR_MERCURY_ISA_VERSION
	.align		4
        /*0054*/ 	.byte	0x03, 0x5f
        /*0056*/ 	.short	0x0101


	//----- nvinfo : EIATTR_VRC_CTA_INIT_COUNT
	.align		4
        /*0058*/ 	.byte	0x02, 0x4a
	.zero		1
	.zero		1


	//----- nvinfo : EIATTR_EXIT_INSTR_OFFSETS
	.align		4
        /*005c*/ 	.byte	0x04, 0x1c
        /*005e*/ 	.short	(.L_65 - .L_64)


	//   ....[0]....
.L_64:
        /*0060*/ 	.word	0x00000290


	//   ....[1]....
        /*0064*/ 	.word	0x000003d0


	//----- nvinfo : EIATTR_CBANK_PARAM_SIZE
	.align		4
.L_65:
        /*0068*/ 	.byte	0x03, 0x19
        /*006a*/ 	.short	0x0018


	//----- nvinfo : EIATTR_PARAM_CBANK
	.align		4
        /*006c*/ 	.byte	0x04, 0x0a
        /*006e*/ 	.short	(.L_67 - .L_66)
	.align		4
.L_66:
        /*0070*/ 	.word	index@(.nv.constant0._Z25kTranspose_shm_bank_indexPKfPfii)
        /*0074*/ 	.short	0x0380
        /*0076*/ 	.short	0x0018


	//----- nvinfo : EIATTR_SW_WAR
	.align		4
.L_67:
        /*0078*/ 	.byte	0x04, 0x36
        /*007a*/ 	.short	(.L_69 - .L_68)
.L_68:
        /*007c*/ 	.word	0x00000008
.L_69:


//--------------------- .nv.info._Z20kTranspose_shm_indexPKfPfii --------------------------
	.section	.nv.info._Z20kTranspose_shm_indexPKfPfii,"",@"SHT_CUDA_INFO"
	.sectionflags	@""
	.align	4


	//----- nvinfo : EIATTR_CUDA_API_VERSION
	.align		4
        /*0000*/ 	.byte	0x04, 0x37
        /*0002*/ 	.short	(.L_71 - .L_70)
.L_70:
        /*0004*/ 	.word	0x00000082


	//----- nvinfo : EIATTR_KPARAM_INFO
	.align		4
.L_71:
        /*0008*/ 	.byte	0x04, 0x17
        /*000a*/ 	.short	(.L_73 - .L_72)
.L_72:
        /*000c*/ 	.word	0x00000000
        /*0010*/ 	.short	0x0003
        /*0012*/ 	.short	0x0014
        /*0014*/ 	.byte	0x00, 0xf0, 0x11, 0x00


	//----- nvinfo : EIATTR_KPARAM_INFO
	.align		4
.L_73:
        /*0018*/ 	.byte	0x04, 0x17
        /*001a*/ 	.short	(.L_75 - .L_74)
.L_74:
        /*001c*/ 	.word	0x00000000
        /*0020*/ 	.short	0x0002
        /*0022*/ 	.short	0x0010
        /*0024*/ 	.byte	0x00, 0xf0, 0x11, 0x00


	//----- nvinfo : EIATTR_KPARAM_INFO
	.align		4
.L_75:
        /*0028*/ 	.byte	0x04, 0x17
        /*002a*/ 	.short	(.L_77 - .L_76)
.L_76:
        /*002c*/ 	.word	0x00000000
        /*0030*/ 	.short	0x0001
        /*0032*/ 	.short	0x0008
        /*0034*/ 	.byte	0x00, 0xf5, 0x21, 0x00


	//----- nvinfo : EIATTR_KPARAM_INFO
	.align		4
.L_77:
        /*0038*/ 	.byte	0x04, 0x17
        /*003a*/ 	.short	(.L_79 - .L_78)
.L_78:
        /*003c*/ 	.word	0x00000000
        /*0040*/ 	.short	0x0000
        /*0042*/ 	.short	0x0000
        /*0044*/ 	.byte	0x00, 0xf5, 0x21, 0x00


	//----- nvinfo : EIATTR_SPARSE_MMA_MASK
	.align		4
.L_79:
        /*0048*/ 	.byte	0x03, 0x50
        /*004a*/ 	.short	0x0000


	//----- nvinfo : EIATTR_MAXREG_COUNT
	.align		4
        /*004c*/ 	.byte	0x03, 0x1b
        /*004e*/ 	.short	0x00ff


	//----- nvinfo : EIATTR_NUM_BARRIERS
	.align		4
        /*0050*/ 	.byte	0x02, 0x4c
        /*0052*/ 	.byte	0x01
	.zero		1


	//----- nvinfo : EIATTR_MERCURY_ISA_VERSION
	.align		4
        /*0054*/ 	.byte	0x03, 0x5f
        /*0056*/ 	.short	0x0101


	//----- nvinfo : EIATTR_VRC_CTA_INIT_COUNT
	.align		4
        /*0058*/ 	.byte	0x02, 0x4a
	.zero		1
	.zero		1


	//----- nvinfo : EIATTR_EXIT_INSTR_OFFSETS
	.align		4
        /*005c*/ 	.byte	0x04, 0x1c
        /*005e*/ 	.short	(.L_81 - .L_80)


	//   ....[0]....
.L_80:
        /*0060*/ 	.word	0x00000290


	//   ....[1]....
        /*0064*/ 	.word	0x000003d0


	//----- nvinfo : EIATTR_CBANK_PARAM_SIZE
	.align		4
.L_81:
        /*0068*/ 	.byte	0x03, 0x19
        /*006a*/ 	.short	0x0018


	//----- nvinfo : EIATTR_PARAM_CBANK
	.align		4
        /*006c*/ 	.byte	0x04, 0x0a
        /*006e*/ 	.short	(.L_83 - .L_82)
	.align		4
.L_82:
        /*0070*/ 	.word	index@(.nv.constant0._Z20kTranspose_shm_indexPKfPfii)
        /*0074*/ 	.short	0x0380
        /*0076*/ 	.short	0x0018


	//----- nvinfo : EIATTR_SW_WAR
	.align		4
.L_83:
        /*0078*/ 	.byte	0x04, 0x36
        /*007a*/ 	.short	(.L_85 - .L_84)
.L_84:
        /*007c*/ 	.word	0x00000008
.L_85:


//--------------------- .nv.info._Z22kTranspose_naive_indexPKfPfii --------------------------
	.section	.nv.info._Z22kTranspose_naive_indexPKfPfii,"",@"SHT_CUDA_INFO"
	.sectionflags	@""
	.align	4


	//----- nvinfo : EIATTR_CUDA_API_VERSION
	.align		4
        /*0000*/ 	.byte	0x04, 0x37
        /*0002*/ 	.short	(.L_87 - .L_86)
.L_86:
        /*0004*/ 	.word	0x00000082


	//----- nvinfo : EIATTR_KPARAM_INFO
	.align		4
.L_87:
        /*0008*/ 	.byte	0x04, 0x17
        /*000a*/ 	.short	(.L_89 - .L_88)
.L_88:
        /*000c*/ 	.word	0x00000000
        /*0010*/ 	.short	0x0003
        /*0012*/ 	.short	0x0014
        /*0014*/ 	.byte	0x00, 0xf0, 0x11, 0x00


	//----- nvinfo : EIATTR_KPARAM_INFO
	.align		4
.L_89:
        /*0018*/ 	.byte	0x04, 0x17
        /*001a*/ 	.short	(.L_91 - .L_90)
.L_90:
        /*001c*/ 	.word	0x00000000
        /*0020*/ 	.short	0x0002
        /*0022*/ 	.short	0x0010
        /*0024*/ 	.byte	0x00, 0xf0, 0x11, 0x00


	//----- nvinfo : EIATTR_KPARAM_INFO
	.align		4
.L_91:
        /*0028*/ 	.byte	0x04, 0x17
        /*002a*/ 	.short	(.L_93 - .L_92)
.L_92:
        /*002c*/ 	.word	0x00000000
        /*0030*/ 	.short	0x0001
        /*0032*/ 	.short	0x0008
        /*0034*/ 	.byte	0x00, 0xf5, 0x21, 0x00


	//----- nvinfo : EIATTR_KPARAM_INFO
	.align		4
.L_93:
        /*0038*/ 	.byte	0x04, 0x17
        /*003a*/ 	.short	(.L_95 - .L_94)
.L_94:
        /*003c*/ 	.word	0x00000000
        /*0040*/ 	.short	0x0000
        /*0042*/ 	.short	0x0000
        /*0044*/ 	.byte	0x00, 0xf5, 0x21, 0x00


	//----- nvinfo : EIATTR_SPARSE_MMA_MASK
	.align		4
.L_95:
        /*0048*/ 	.byte	0x03, 0x50
        /*004a*/ 	.short	0x0000


	//----- nvinfo : EIATTR_MAXREG_COUNT
	.align		4
        /*004c*/ 	.byte	0x03, 0x1b
        /*004e*/ 	.short	0x00ff


	//----- nvinfo : EIATTR_MERCURY_ISA_VERSION
	.align		4
        /*0050*/ 	.byte	0x03, 0x5f
        /*0052*/ 	.short	0x0101


	//----- nvinfo : EIATTR_VRC_CTA_INIT_COUNT
	.align		4
        /*0054*/ 	.byte	0x02, 0x4a
	.zero		1
	.zero		1


	//----- nvinfo : EIATTR_EXIT_INSTR_OFFSETS
	.align		4
        /*0058*/ 	.byte	0x04, 0x1c
        /*005a*/ 	.short	(.L_97 - .L_96)


	//   ....[0]....
.L_96:
        /*005c*/ 	.word	0x000000d0


	//   ....[1]....
        /*0060*/ 	.word	0x00000230


	//----- nvinfo : EIATTR_CBANK_PARAM_SIZE
	.align		4
.L_97:
        /*0064*/ 	.byte	0x03, 0x19
        /*0066*/ 	.short	0x0018


	//----- nvinfo : EIATTR_PARAM_CBANK
	.align		4
        /*0068*/ 	.byte	0x04, 0x0a
        /*006a*/ 	.short	(.L_99 - .L_98)
	.align		4
.L_98:
        /*006c*/ 	.word	index@(.nv.constant0._Z22kTranspose_naive_indexPKfPfii)
        /*0070*/ 	.short	0x0380
        /*0072*/ 	.short	0x0018


	//----- nvinfo : EIATTR_SW_WAR
	.align		4
.L_99:
        /*0074*/ 	.byte	0x04, 0x36
        /*0076*/ 	.short	(.L_101 - .L_100)
.L_100:
        /*0078*/ 	.word	0x00000008
.L_101:


//--------------------- .nv.info._Z19kTranspose_shm_bankPKfPfii --------------------------
	.section	.nv.info._Z19kTranspose_shm_bankPKfPfii,"",@"SHT_CUDA_INFO"
	.sectionflags	@""
	.align	4


	//----- nvinfo : EIATTR_CUDA_API_VERSION
	.align		4
        /*0000*/ 	.byte	0x04, 0x37
        /*0002*/ 	.short	(.L_103 - .L_102)
.L_102:
        /*0004*/ 	.word	0x00000082


	//----- nvinfo : EIATTR_KPARAM_INFO
	.align		4
.L_103:
        /*0008*/ 	.byte	0x04, 0x17
        /*000a*/ 	.short	(.L_105 - .L_104)
.L_104:
        /*000c*/ 	.word	0x00000000
        /*0010*/ 	.short	0x0003
        /*0012*/ 	.short	0x0014
        /*0014*/ 	.byte	0x00, 0xf0, 0x11, 0x00


	//----- nvinfo : EIATTR_KPARAM_INFO
	.align		4
.L_105:
        /*0018*/ 	.byte	0x04, 0x17
        /*001a*/ 	.short	(.L_107 - .L_106)
.L_106:
        /*001c*/ 	.word	0x00000000
        /*0020*/ 	.short	0x0002
        /*0022*/ 	.short	0x0010
        /*0024*/ 	.byte	0x00, 0xf0, 0x11, 0x00


	//----- nvinfo : EIATTR_KPARAM_INFO
	.align		4
.L_107:
        /*0028*/ 	.byte	0x04, 0x17
        /*002a*/ 	.short	(.L_109 - .L_108)
.L_108:
        /*002c*/ 	.word	0x00000000
        /*0030*/ 	.short	0x0001
        /*0032*/ 	.short	0x0008
        /*0034*/ 	.byte	0x00, 0xf5, 0x21, 0x00


	//----- nvinfo : EIATTR_KPARAM_INFO
	.align		4
.L_109:
        /*0038*/ 	.byte	0x04, 0x17
        /*003a*/ 	.short	(.L_111 - .L_110)
.L_110:
        /*003c*/ 	.word	0x00000000
        /*0040*/ 	.short	0x0000
        /*0042*/ 	.short	0x0000
        /*0044*/ 	.byte	0x00, 0xf5, 0x21, 0x00


	//----- nvinfo : EIATTR_SPARSE_MMA_MASK
	.align		4
.L_111:
        /*0048*/ 	.byte	0x03, 0x50
        /*004a*/ 	.short	0x0000


	//----- nvinfo : EIATTR_MAXREG_COUNT
	.align		4
        /*004c*/ 	.byte	0x03, 0x1b
        /*004e*/ 	.short	0x00ff


	//----- nvinfo : EIATTR_NUM_BARRIERS
	.align		4
        /*0050*/ 	.byte	0x02, 0x4c
        /*0052*/ 	.byte	0x01
	.zero		1


	//----- nvinfo : EIATTR_MERCURY_ISA_VERSION
	.align		4
        /*0054*/ 	.byte	0x03, 0x5f
        /*0056*/ 	.short	0x0101


	//----- nvinfo : EIATTR_VRC_CTA_INIT_COUNT
	.align		4
        /*0058*/ 	.byte	0x02, 0x4a
	.zero		1
	.zero		1


	//----- nvinfo : EIATTR_EXIT_INSTR_OFFSETS
	.align		4
        /*005c*/ 	.byte	0x04, 0x1c
        /*005e*/ 	.short	(.L_113 - .L_112)


	//   ....[0]....
.L_112:
        /*0060*/ 	.word	0x000001a0


	//   ....[1]....
        /*0064*/ 	.word	0x00000250


	//----- nvinfo : EIATTR_CBANK_PARAM_SIZE
	.align		4
.L_113:
        /*0068*/ 	.byte	0x03, 0x19
        /*006a*/ 	.short	0x0018


	//----- nvinfo : EIATTR_PARAM_CBANK
	.align		4
        /*006c*/ 	.byte	0x04, 0x0a
        /*006e*/ 	.short	(.L_115 - .L_114)
	.align		4
.L_114:
        /*0070*/ 	.word	index@(.nv.constant0._Z19kTranspose_shm_bankPKfPfii)
        /*0074*/ 	.short	0x0380
        /*0076*/ 	.short	0x0018


	//----- nvinfo : EIATTR_SW_WAR
	.align		4
.L_115:
        /*0078*/ 	.byte	0x04, 0x36
        /*007a*/ 	.short	(.L_117 - .L_116)
.L_116:
        /*007c*/ 	.word	0x00000008
.L_117:


//--------------------- .nv.info._Z14kTranspose_shmPKfPfii --------------------------
	.section	.nv.info._Z14kTranspose_shmPKfPfii,"",@"SHT_CUDA_INFO"
	.sectionflags	@""
	.align	4


	//----- nvinfo : EIATTR_CUDA_API_VERSION
	.align		4
        /*0000*/ 	.byte	0x04, 0x37
        /*0002*/ 	.short	(.L_119 - .L_118)
.L_118:
        /*0004*/ 	.word	0x00000082


	//----- nvinfo : EIATTR_KPARAM_INFO
	.align		4
.L_119:
        /*0008*/ 	.byte	0x04, 0x17
        /*000a*/ 	.short	(.L_121 - .L_120)
.L_120:
        /*000c*/ 	.word	0x00000000
        /*0010*/ 	.short	0x0003
        /*0012*/ 	.short	0x0014
        /*0014*/ 	.byte	0x00, 0xf0, 0x11, 0x00


	//----- nvinfo : EIATTR_KPARAM_INFO
	.align		4
.L_121:
        /*0018*/ 	.byte	0x04, 0x17
        /*001a*/ 	.short	(.L_123 - .L_122)
.L_122:
        /*001c*/ 	.word	0x00000000
        /*0020*/ 	.short	0x0002
        /*0022*/ 	.short	0x0010
        /*0024*/ 	.byte	0x00, 0xf0, 0x11, 0x00


	//----- nvinfo : EIATTR_KPARAM_INFO
	.align		4
.L_123:
        /*0028*/ 	.byte	0x04, 0x17
        /*002a*/ 	.short	(.L_125 - .L_124)
.L_124:
        /*002c*/ 	.word	0x00000000
        /*0030*/ 	.short	0x0001
        /*0032*/ 	.short	0x0008
        /*0034*/ 	.byte	0x00, 0xf5, 0x21, 0x00


	//----- nvinfo : EIATTR_KPARAM_INFO
	.align		4
.L_125:
        /*0038*/ 	.byte	0x04, 0x17
        /*003a*/ 	.short	(.L_127 - .L_126)
.L_126:
        /*003c*/ 	.word	0x00000000
        /*0040*/ 	.short	0x0000
        /*0042*/ 	.short	0x0000
        /*0044*/ 	.byte	0x00, 0xf5, 0x21, 0x00


	//----- nvinfo : EIATTR_SPARSE_MMA_MASK
	.align		4
.L_127:
        /*0048*/ 	.byte	0x03, 0x50
        /*004a*/ 	.short	0x0000


	//----- nvinfo : EIATTR_MAXREG_COUNT
	.align		4
        /*004c*/ 	.byte	0x03, 0x1b
        /*004e*/ 	.short	0x00ff


	//----- nvinfo : EIATTR_NUM_BARRIERS
	.align		4
        /*0050*/ 	.byte	0x02, 0x4c
        /*0052*/ 	.byte	0x01
	.zero		1


	//----- nvinfo : EIATTR_MERCURY_ISA_VERSION
	.align		4
        /*0054*/ 	.byte	0x03, 0x5f
        /*0056*/ 	.short	0x0101


	//----- nvinfo : EIATTR_VRC_CTA_INIT_COUNT
	.align		4
        /*0058*/ 	.byte	0x02, 0x4a
	.zero		1
	.zero		1


	//----- nvinfo : EIATTR_EXIT_INSTR_OFFSETS
	.align		4
        /*005c*/ 	.byte	0x04, 0x1c
        /*005e*/ 	.short	(.L_129 - .L_128)


	//   ....[0]....
.L_128:
        /*0060*/ 	.word	0x000001a0


	//   ....[1]....
        /*0064*/ 	.word	0x00000250


	//----- nvinfo : EIATTR_CBANK_PARAM_SIZE
	.align		4
.L_129:
        /*0068*/ 	.byte	0x03, 0x19
        /*006a*/ 	.short	0x0018


	//----- nvinfo : EIATTR_PARAM_CBANK
	.align		4
        /*006c*/ 	.byte	0x04, 0x0a
        /*006e*/ 	.short	(.L_131 - .L_130)
	.align		4
.L_130:
        /*0070*/ 	.word	index@(.nv.constant0._Z14kTranspose_shmPKfPfii)
        /*0074*/ 	.short	0x0380
        /*0076*/ 	.short	0x0018


	//----- nvinfo : EIATTR_SW_WAR
	.align		4
.L_131:
        /*0078*/ 	.byte	0x04, 0x36
        /*007a*/ 	.short	(.L_133 - .L_132)
.L_132:
        /*007c*/ 	.word	0x00000008
.L_133:


//--------------------- .nv.info._Z16kTranspose_naivePKfPfii --------------------------
	.section	.nv.info._Z16kTranspose_naivePKfPfii,"",@"SHT_CUDA_INFO"
	.sectionflags	@""
	.align	4


	//----- nvinfo : EIATTR_CUDA_API_VERSION
	.align		4
        /*0000*/ 	.byte	0x04, 0x37
        /*0002*/ 	.short	(.L_135 - .L_134)
.L_134:
        /*0004*/ 	.word	0x00000082


	//----- nvinfo : EIATTR_KPARAM_INFO
	.align		4
.L_135:
        /*0008*/ 	.byte	0x04, 0x17
        /*000a*/ 	.short	(.L_137 - .L_136)
.L_136:
        /*000c*/ 	.word	0x00000000
        /*0010*/ 	.short	0x0003
        /*0012*/ 	.short	0x0014
        /*0014*/ 	.byte	0x00, 0xf0, 0x11, 0x00


	//----- nvinfo : EIATTR_KPARAM_INFO
	.align		4
.L_137:
        /*0018*/ 	.byte	0x04, 0x17
        /*001a*/ 	.short	(.L_139 - .L_138)
.L_138:
        /*001c*/ 	.word	0x00000000
        /*0020*/ 	.short	0x0002
        /*0022*/ 	.short	0x0010
        /*0024*/ 	.byte	0x00, 0xf0, 0x11, 0x00


	//----- nvinfo : EIATTR_KPARAM_INFO
	.align		4
.L_139:
        /*0028*/ 	.byte	0x04, 0x17
        /*002a*/ 	.short	(.L_141 - .L_140)
.L_140:
        /*002c*/ 	.word	0x00000000
        /*0030*/ 	.short	0x0001
        /*0032*/ 	.short	0x0008
        /*0034*/ 	.byte	0x00, 0xf5, 0x21, 0x00


	//----- nvinfo : EIATTR_KPARAM_INFO
	.align		4
.L_141:
        /*0038*/ 	.byte	0x04, 0x17
        /*003a*/ 	.short	(.L_143 - .L_142)
.L_142:
        /*003c*/ 	.word	0x00000000
        /*0040*/ 	.short	0x0000
        /*0042*/ 	.short	0x0000
        /*0044*/ 	.byte	0x00, 0xf5, 0x21, 0x00


	//----- nvinfo : EIATTR_SPARSE_MMA_MASK
	.align		4
.L_143:
        /*0048*/ 	.byte	0x03, 0x50
        /*004a*/ 	.short	0x0000


	//----- nvinfo : EIATTR_MAXREG_COUNT
	.align		4
        /*004c*/ 	.byte	0x03, 0x1b
        /*004e*/ 	.short	0x00ff


	//----- nvinfo : EIATTR_MERCURY_ISA_VERSION
	.align		4
        /*0050*/ 	.byte	0x03, 0x5f
        /*0052*/ 	.short	0x0101


	//----- nvinfo : EIATTR_VRC_CTA_INIT_COUNT
	.align		4
        /*0054*/ 	.byte	0x02, 0x4a
	.zero		1
	.zero		1


	//----- nvinfo : EIATTR_EXIT_INSTR_OFFSETS
	.align		4
        /*0058*/ 	.byte	0x04, 0x1c
        /*005a*/ 	.short	(.L_145 - .L_144)


	//   ....[0]....
.L_144:
        /*005c*/ 	.word	0x000000c0


	//   ....[1]....
        /*0060*/ 	.word	0x00000160


	//----- nvinfo : EIATTR_CBANK_PARAM_SIZE
	.align		4
.L_145:
        /*0064*/ 	.byte	0x03, 0x19
        /*0066*/ 	.short	0x0018


	//----- nvinfo : EIATTR_PARAM_CBANK
	.align		4
        /*0068*/ 	.byte	0x04, 0x0a
        /*006a*/ 	.short	(.L_147 - .L_146)
	.align		4
.L_146:
        /*006c*/ 	.word	index@(.nv.constant0._Z16kTranspose_naivePKfPfii)
        /*0070*/ 	.short	0x0380
        /*0072*/ 	.short	0x0018


	//----- nvinfo : EIATTR_SW_WAR
	.align		4
.L_147:
        /*0074*/ 	.byte	0x04, 0x36
        /*0076*/ 	.short	(.L_149 - .L_148)
.L_148:
        /*0078*/ 	.word	0x00000008
.L_149:


//--------------------- .nv.info._Z14kCopy_shm_bankPKfPfii --------------------------
	.section	.nv.info._Z14kCopy_shm_bankPKfPfii,"",@"SHT_CUDA_INFO"
	.sectionflags	@""
	.align	4


	//----- nvinfo : EIATTR_CUDA_API_VERSION
	.align		4
        /*0000*/ 	.byte	0x04, 0x37
        /*0002*/ 	.short	(.L_151 - .L_150)
.L_150:
        /*0004*/ 	.word	0x00000082


	//----- nvinfo : EIATTR_KPARAM_INFO
	.align		4
.L_151:
        /*0008*/ 	.byte	0x04, 0x17
        /*000a*/ 	.short	(.L_153 - .L_152)
.L_152:
        /*000c*/ 	.word	0x00000000
        /*0010*/ 	.short	0x0003
        /*0012*/ 	.short	0x0014
        /*0014*/ 	.byte	0x00, 0xf0, 0x11, 0x00


	//----- nvinfo : EIATTR_KPARAM_INFO
	.align		4
.L_153:
        /*0018*/ 	.byte	0x04, 0x17
        /*001a*/ 	.short	(.L_155 - .L_154)
.L_154:
        /*001c*/ 	.word	0x00000000
        /*0020*/ 	.short	0x0002
        /*0022*/ 	.short	0x0010
        /*0024*/ 	.byte	0x00, 0xf0, 0x11, 0x00


	//----- nvinfo : EIATTR_KPARAM_INFO
	.align		4
.L_155:
        /*0028*/ 	.byte	0x04, 0x17
        /*002a*/ 	.short	(.L_157 - .L_156)
.L_156:
        /*002c*/ 	.word	0x00000000
        /*0030*/ 	.short	0x0001
        /*0032*/ 	.short	0x0008
        /*0034*/ 	.byte	0x00, 0xf5, 0x21, 0x00


	//----- nvinfo : EIATTR_KPARAM_INFO
	.align		4
.L_157:
        /*0038*/ 	.byte	0x04, 0x17
        /*003a*/ 	.short	(.L_159 - .L_158)
.L_158:
        /*003c*/ 	.word	0x00000000
        /*0040*/ 	.short	0x0000
        /*0042*/ 	.short	0x0000
        /*0044*/ 	.byte	0x00, 0xf5, 0x21, 0x00


	//----- nvinfo : EIATTR_SPARSE_MMA_MASK
	.align		4
.L_159:
        /*0048*/ 	.byte	0x03, 0x50
        /*004a*/ 	.short	0x0000


	//----- nvinfo : EIATTR_MAXREG_COUNT
	.align		4
        /*004c*/ 	.byte	0x03, 0x1b
        /*004e*/ 	.short	0x00ff


	//----- nvinfo : EIATTR_NUM_BARRIERS
	.align		4
        /*0050*/ 	.byte	0x02, 0x4c
        /*0052*/ 	.byte	0x01
	.zero		1


	//----- nvinfo : EIATTR_MERCURY_ISA_VERSION
	.align		4
        /*0054*/ 	.byte	0x03, 0x5f
        /*0056*/ 	.short	0x0101


	//----- nvinfo : EIATTR_VRC_CTA_INIT_COUNT
	.align		4
        /*0058*/ 	.byte	0x02, 0x4a
	.zero		1
	.zero		1


	//----- nvinfo : EIATTR_EXIT_INSTR_OFFSETS
	.align		4
        /*005c*/ 	.byte	0x04, 0x1c
        /*005e*/ 	.short	(.L_161 - .L_160)


	//   ....[0]....
.L_160:
        /*0060*/ 	.word	0x00000180


	//   ....[1]....
        /*0064*/ 	.word	0x000001e0


	//----- nvinfo : EIATTR_CBANK_PARAM_SIZE
	.align		4
.L_161:
        /*0068*/ 	.byte	0x03, 0x19
        /*006a*/ 	.short	0x0018


	//----- nvinfo : EIATTR_PARAM_CBANK
	.align		4
        /*006c*/ 	.byte	0x04, 0x0a
        /*006e*/ 	.short	(.L_163 - .L_162)
	.align		4
.L_162:
        /*0070*/ 	.word	index@(.nv.constant0._Z14kCopy_shm_bankPKfPfii)
        /*0074*/ 	.short	0x0380
        /*0076*/ 	.short	0x0018


	//----- nvinfo : EIATTR_SW_WAR
	.align		4
.L_163:
        /*0078*/ 	.byte	0x04, 0x36
        /*007a*/ 	.short	(.L_165 - .L_164)
.L_164:
        /*007c*/ 	.word	0x00000008
.L_165:


//--------------------- .nv.info._Z9kCopy_shmPKfPfii --------------------------
	.section	.nv.info._Z9kCopy_shmPKfPfii,"",@"SHT_CUDA_INFO"
	.sectionflags	@""
	.align	4


	//----- nvinfo : EIATTR_CUDA_API_VERSION
	.align		4
        /*0000*/ 	.byte	0x04, 0x37
        /*0002*/ 	.short	(.L_167 - .L_166)
.L_166:
        /*0004*/ 	.word	0x00000082


	//----- nvinfo : EIATTR_KPARAM_INFO
	.align		4
.L_167:
        /*0008*/ 	.byte	0x04, 0x17
        /*000a*/ 	.short	(.L_169 - .L_168)
.L_168:
        /*000c*/ 	.word	0x00000000
        /*0010*/ 	.short	0x0003
        /*0012*/ 	.short	0x0014
        /*0014*/ 	.byte	0x00, 0xf0, 0x11, 0x00


	//----- nvinfo : EIATTR_KPARAM_INFO
	.align		4
.L_169:
        /*0018*/ 	.byte	0x04, 0x17
        /*001a*/ 	.short	(.L_171 - .L_170)
.L_170:
        /*001c*/ 	.word	0x00000000
        /*0020*/ 	.short	0x0002
        /*0022*/ 	.short	0x0010
        /*0024*/ 	.byte	0x00, 0xf0, 0x11, 0x00


	//----- nvinfo : EIATTR_KPARAM_INFO
	.align		4
.L_171:
        /*0028*/ 	.byte	0x04, 0x17
        /*002a*/ 	.short	(.L_173 - .L_172)
.L_172:
        /*002c*/ 	.word	0x00000000
        /*0030*/ 	.short	0x0001
        /*0032*/ 	.short	0x0008
        /*0034*/ 	.byte	0x00, 0xf5, 0x21, 0x00


	//----- nvinfo : EIATTR_KPARAM_INFO
	.align		4
.L_173:
        /*0038*/ 	.byte	0x04, 0x17
        /*003a*/ 	.short	(.L_175 - .L_174)
.L_174:
        /*003c*/ 	.word	0x00000000
        /*0040*/ 	.short	0x0000
        /*0042*/ 	.short	0x0000
        /*0044*/ 	.byte	0x00, 0xf5, 0x21, 0x00


	//----- nvinfo : EIATTR_SPARSE_MMA_MASK
	.align		4
.L_175:
        /*0048*/ 	.byte	0x03, 0x50
        /*004a*/ 	.short	0x0000


	//----- nvinfo : EIATTR_MAXREG_COUNT
	.align		4
        /*004c*/ 	.byte	0x03, 0x1b
        /*004e*/ 	.short	0x00ff


	//----- nvinfo : EIATTR_NUM_BARRIERS
	.align		4
        /*0050*/ 	.byte	0x02, 0x4c
        /*0052*/ 	.byte	0x01
	.zero		1


	//----- nvinfo : EIATTR_MERCURY_ISA_VERSION
	.align		4
        /*0054*/ 	.byte	0x03, 0x5f
        /*0056*/ 	.short	0x0101


	//----- nvinfo : EIATTR_VRC_CTA_INIT_COUNT
	.align		4
        /*0058*/ 	.byte	0x02, 0x4a
	.zero		1
	.zero		1


	//----- nvinfo : EIATTR_EXIT_INSTR_OFFSETS
	.align		4
        /*005c*/ 	.byte	0x04, 0x1c
        /*005e*/ 	.short	(.L_177 - .L_176)


	//   ....[0]....
.L_176:
        /*0060*/ 	.word	0x00000180


	//   ....[1]....
        /*0064*/ 	.word	0x000001e0


	//----- nvinfo : EIATTR_CBANK_PARAM_SIZE
	.align		4
.L_177:
        /*0068*/ 	.byte	0x03, 0x19
        /*006a*/ 	.short	0x0018


	//----- nvinfo : EIATTR_PARAM_CBANK
	.align		4
        /*006c*/ 	.byte	0x04, 0x0a
        /*006e*/ 	.short	(.L_179 - .L_178)
	.align		4
.L_178:
        /*0070*/ 	.word	index@(.nv.constant0._Z9kCopy_shmPKfPfii)
        /*0074*/ 	.short	0x0380
        /*0076*/ 	.short	0x0018


	//----- nvinfo : EIATTR_SW_WAR
	.align		4
.L_179:
        /*0078*/ 	.byte	0x04, 0x36
        /*007a*/ 	.short	(.L_181 - .L_180)
.L_180:
        /*007c*/ 	.word	0x00000008
.L_181:


//--------------------- .nv.info._Z5kCopyPKfPfii  --------------------------
	.section	.nv.info._Z5kCopyPKfPfii,"",@"SHT_CUDA_INFO"
	.sectionflags	@""
	.align	4


	//----- nvinfo : EIATTR_CUDA_API_VERSION
	.align		4
        /*0000*/ 	.byte	0x04, 0x37
        /*0002*/ 	.short	(.L_183 - .L_182)
.L_182:
        /*0004*/ 	.word	0x00000082


	//----- nvinfo : EIATTR_KPARAM_INFO
	.align		4
.L_183:
        /*0008*/ 	.byte	0x04, 0x17
        /*000a*/ 	.short	(.L_185 - .L_184)
.L_184:
        /*000c*/ 	.word	0x00000000
        /*0010*/ 	.short	0x0003
        /*0012*/ 	.short	0x0014
        /*0014*/ 	.byte	0x00, 0xf0, 0x11, 0x00


	//----- nvinfo : EIATTR_KPARAM_INFO
	.align		4
.L_185:
        /*0018*/ 	.byte	0x04, 0x17
        /*001a*/ 	.short	(.L_187 - .L_186)
.L_186:
        /*001c*/ 	.word	0x00000000
        /*0020*/ 	.short	0x0002
        /*0022*/ 	.short	0x0010
        /*0024*/ 	.byte	0x00, 0xf0, 0x11, 0x00


	//----- nvinfo : EIATTR_KPARAM_INFO
	.align		4
.L_187:
        /*0028*/ 	.byte	0x04, 0x17
        /*002a*/ 	.short	(.L_189 - .L_188)
.L_188:
        /*002c*/ 	.word	0x00000000
        /*0030*/ 	.short	0x0001
        /*0032*/ 	.short	0x0008
        /*0034*/ 	.byte	0x00, 0xf5, 0x21, 0x00


	//----- nvinfo : EIATTR_KPARAM_INFO
	.align		4
.L_189:
        /*0038*/ 	.byte	0x04, 0x17
        /*003a*/ 	.short	(.L_191 - .L_190)
.L_190:
        /*003c*/ 	.word	0x00000000
        /*0040*/ 	.short	0x0000
        /*0042*/ 	.short	0x0000
        /*0044*/ 	.byte	0x00, 0xf5, 0x21, 0x00


	//----- nvinfo : EIATTR_SPARSE_MMA_MASK
	.align		4
.L_191:
        /*0048*/ 	.byte	0x03, 0x50
        /*004a*/ 	.short	0x0000


	//----- nvinfo : EIATTR_MAXREG_COUNT
	.align		4
        /*004c*/ 	.byte	0x03, 0x1b
        /*004e*/ 	.short	0x00ff


	//----- nvinfo : EIATTR_MERCURY_ISA_VERSION
	.align		4
        /*0050*/ 	.byte	0x03, 0x5f
        /*0052*/ 	.short	0x0101


	//----- nvinfo : EIATTR_VRC_CTA_INIT_COUNT
	.align		4
        /*0054*/ 	.byte	0x02, 0x4a
	.zero		1
	.zero		1


	//----- nvinfo : EIATTR_EXIT_INSTR_OFFSETS
	.align		4
        /*0058*/ 	.byte	0x04, 0x1c
        /*005a*/ 	.short	(.L_193 - .L_192)


	//   ....[0]....
.L_192:
        /*005c*/ 	.word	0x000000c0


	//   ....[1]....
        /*0060*/ 	.word	0x00000150


	//----- nvinfo : EIATTR_CBANK_PARAM_SIZE
	.align		4
.L_193:
        /*0064*/ 	.byte	0x03, 0x19
        /*0066*/ 	.short	0x0018


	//----- nvinfo : EIATTR_PARAM_CBANK
	.align		4
        /*0068*/ 	.byte	0x04, 0x0a
        /*006a*/ 	.short	(.L_195 - .L_194)
	.align		4
.L_194:
        /*006c*/ 	.word	index@(.nv.constant0._Z5kCopyPKfPfii)
        /*0070*/ 	.short	0x0380
        /*0072*/ 	.short	0x0018


	//----- nvinfo : EIATTR_SW_WAR
	.align		4
.L_195:
        /*0074*/ 	.byte	0x04, 0x36
        /*0076*/ 	.short	(.L_197 - .L_196)
.L_196:
        /*0078*/ 	.word	0x00000008
.L_197:


//--------------------- .nv.callgraph             --------------------------
	.section	.nv.callgraph,"",@"SHT_CUDA_CALLGRAPH"
	.align	4
	.sectionentsize	8
	.align		4
        /*0000*/ 	.word	0x00000000
	.align		4
        /*0004*/ 	.word	0xffffffff
	.align		4
        /*0008*/ 	.word	0x00000000
	.align		4
        /*000c*/ 	.word	0xfffffffe
	.align		4
        /*0010*/ 	.word	0x00000000
	.align		4
        /*0014*/ 	.word	0xfffffffd
	.align		4
        /*0018*/ 	.word	0x00000000
	.align		4
        /*001c*/ 	.word	0xfffffffc


//--------------------- .text._Z25kTranspose_shm_bank_indexPKfPfii --------------------------
	.section	.text._Z25kTranspose_shm_bank_indexPKfPfii,"ax",@progbits
	.align	128
        .global         _Z25kTranspose_shm_bank_indexPKfPfii
        .type           _Z25kTranspose_shm_bank_indexPKfPfii,@function
        .size           _Z25kTranspose_shm_bank_indexPKfPfii,(.L_x_9 - _Z25kTranspose_shm_bank_indexPKfPfii)
        .other          _Z25kTranspose_shm_bank_indexPKfPfii,@"STO_CUDA_ENTRY STV_DEFAULT"
_Z25kTranspose_shm_bank_indexPKfPfii:
.text._Z25kTranspose_shm_bank_indexPKfPfii:
[----:B------:R-:W-:Y:S01]  /*0000*/  LDC R1, c[0x0][0x37c] ;  /* 0x0000df00ff017b82 */ /* 0x000fe20000000800 */
[----:B------:R-:W0:Y:S07]  /*0010*/  S2R R0, SR_TID.Y ;  /* 0x0000000000007919 */ /* 0x000e2e0000002200 */
[----:B------:R-:W1:Y:S01]  /*0020*/  LDC R17, c[0x0][0x360] ;  /* 0x0000d800ff117b82 */ /* 0x000e620000000800 */
[----:B------:R-:W2:Y:S01]  /*0030*/  LDCU.64 UR6, c[0x0][0x358] ;  /* 0x00006b00ff0677ac */ /* 0x000ea20008000a00 */
[----:B------:R-:W1:Y:S06]  /*0040*/  S2R R4, SR_TID.X ;  /* 0x0000000000047919 */ /* 0x000e6c0000002100 */
[----:B------:R-:W3:Y:S08]  /*0050*/  LDC R5, c[0x0][0x364] ;  /* 0x0000d900ff057b82 */ /* 0x000ef00000000800 */
[----:B------:R-:W0:Y:S08]  /*0060*/  S2UR UR9, SR_CTAID.Y ;  /* 0x00000000000979c3 */ /* 0x000e300000002600 */
[----:B------:R-:W1:Y:S08]  /*0070*/  S2UR UR8, SR_CTAID.X ;  /* 0x00000000000879c3 */ /* 0x000e700000002500 */
[----:B------:R-:W4:Y:S01]  /*0080*/  LDC.64 R2, c[0x0][0x390] ;  /* 0x0000e400ff027b82 */ /* 0x000f220000000a00 */
[----:B---3--:R-:W-:-:S05]  /*0090*/  SHF.L.U32 R5, R5, 0x2, RZ ;  /* 0x0000000205057819 */ /* 0x008fca00000006ff */
[----:B0-----:R-:W-:Y:S02]  /*00a0*/  IMAD R9, R5, UR9, R0 ;  /* 0x0000000905097c24 */ /* 0x001fe4000f8e0200 */
[----:B-1----:R-:W-:-:S03]  /*00b0*/  IMAD R8, R17, UR8, R4 ;  /* 0x0000000811087c24 */ /* 0x002fc6000f8e0204 */
[----:B----4-:R-:W-:-:S04]  /*00c0*/  ISETP.GE.AND P0, PT, R9, R2, PT ;  /* 0x000000020900720c */ /* 0x010fc80003f06270 */
[----:B------:R-:W-:-:S13]  /*00d0*/  ISETP.GE.OR P0, PT, R8, R3, P0 ;  /* 0x000000030800720c */ /* 0x000fda0000706670 */
[----:B------:R-:W0:Y:S01]  /*00e0*/  @!P0 LDC.64 R6, c[0x0][0x380] ;  /* 0x0000e000ff068b82 */ /* 0x000e220000000a00 */
[----:B------:R-:W-:-:S05]  /*00f0*/  @!P0 IMAD R8, R9, R3, R8 ;  /* 0x0000000309088224 */ /* 0x000fca00078e0208 */
[CC--:B------:R-:W-:Y:S02]  /*0100*/  @!P0 LEA R12, R3.reuse, R8.reuse, 0x4 ;  /* 0x00000008030c8211 */ /* 0x0c0fe400078e20ff */
[C---:B------:R-:W-:Y:S02]  /*0110*/  @!P0 LEA R11, R3.reuse, R8, 0x3 ;  /* 0x00000008030b8211 */ /* 0x040fe400078e18ff */
[----:B------:R-:W-:-:S03]  /*0120*/  @!P0 LEA R15, R3, R12, 0x3 ;  /* 0x0000000c030f8211 */ /* 0x000fc600078e18ff */
[----:B0-----:R-:W-:-:S04]  /*0130*/  @!P0 IMAD.WIDE R10, R11, 0x4, R6 ;  /* 0x000000040b0a8825 */ /* 0x001fc800078e0206 */
[--C-:B------:R-:W-:Y:S02]  /*0140*/  @!P0 IMAD.WIDE R8, R8, 0x4, R6.reuse ;  /* 0x0000000408088825 */ /* 0x100fe400078e0206 */
[----:B--2---:R-:W2:Y:S02]  /*0150*/  @!P0 LDG.E R10, desc[UR6][R10.64] ;  /* 0x000000060a0a8981 */ /* 0x004ea4000c1e1900 */
[--C-:B------:R-:W-:Y:S02]  /*0160*/  @!P0 IMAD.WIDE R12, R12, 0x4, R6.reuse ;  /* 0x000000040c0c8825 */ /* 0x100fe400078e0206 */
[----:B------:R-:W3:Y:S02]  /*0170*/  @!P0 LDG.E R8, desc[UR6][R8.64] ;  /* 0x0000000608088981 */ /* 0x000ee4000c1e1900 */
[----:B------:R-:W-:Y:S02]  /*0180*/  @!P0 IMAD.WIDE R6, R15, 0x4, R6 ;  /* 0x000000040f068825 */ /* 0x000fe400078e0206 */
[----:B------:R-:W4:Y:S04]  /*0190*/  @!P0 LDG.E R12, desc[UR6][R12.64] ;  /* 0x000000060c0c8981 */ /* 0x000f28000c1e1900 */
[----:B------:R-:W5:Y:S01]  /*01a0*/  @!P0 LDG.E R6, desc[UR6][R6.64] ;  /* 0x0000000606068981 */ /* 0x000f62000c1e1900 */
[----:B------:R-:W0:Y:S01]  /*01b0*/  S2UR UR5, SR_CgaCtaId ;  /* 0x00000000000579c3 */ /* 0x000e220000008800 */
[----:B------:R-:W-:Y:S01]  /*01c0*/  UMOV UR4, 0x400 ;  /* 0x0000040000047882 */ /* 0x000fe20000000000 */
[----:B------:R-:W-:-:S05]  /*01d0*/  IMAD R14, R17, UR9, R4 ;  /* 0x00000009110e7c24 */ /* 0x000fca000f8e0204 */
[----:B------:R-:W-:Y:S01]  /*01e0*/  ISETP.GE.AND P1, PT, R14, R3, PT ;  /* 0x000000030e00720c */ /* 0x000fe20003f26270 */
[----:B0-----:R-:W-:-:S06]  /*01f0*/  ULEA UR4, UR5, UR4, 0x18 ;  /* 0x0000000405047291 */ /* 0x001fcc000f8ec0ff */
[----:B------:R-:W-:-:S05]  /*0200*/  LEA R15, R4, UR4, 0x2 ;  /* 0x00000004040f7c11 */ /* 0x000fca000f8e10ff */
[----:B------:R-:W-:Y:S02]  /*0210*/  @!P0 IMAD R3, R0, 0x84, R15 ;  /* 0x0000008400038824 */ /* 0x000fe400078e020f */
[----:B------:R-:W-:-:S05]  /*0220*/  IMAD R17, R5, UR8, R0 ;  /* 0x0000000805117c24 */ /* 0x000fca000f8e0200 */
[----:B------:R-:W-:Y:S01]  /*0230*/  ISETP.GE.OR P1, PT, R17, R2, P1 ;  /* 0x000000021100720c */ /* 0x000fe20000f26670 */
[----:B--2---:R0:W-:Y:S04]  /*0240*/  @!P0 STS [R3+0x420], R10 ;  /* 0x0004200a03008388 */ /* 0x0041e80000000800 */
[----:B---3--:R0:W-:Y:S04]  /*0250*/  @!P0 STS [R3], R8 ;  /* 0x0000000803008388 */ /* 0x0081e80000000800 */
[----:B----4-:R0:W-:Y:S04]  /*0260*/  @!P0 STS [R3+0x840], R12 ;  /* 0x0008400c03008388 */ /* 0x0101e80000000800 */
[----:B-----5:R0:W-:Y:S01]  /*0270*/  @!P0 STS [R3+0xc60], R6 ;  /* 0x000c600603008388 */ /* 0x0201e20000000800 */
[----:B------:R-:W-:Y:S06]  /*0280*/  BAR.SYNC.DEFER_BLOCKING 0x0 ;  /* 0x0000000000007b1d */ /* 0x000fec0000010000 */
[----:B------:R-:W-:Y:S05]  /*0290*/  @P1 EXIT ;  /* 0x000000000000194d */ /* 0x000fea0003800000 */
[----:B------:R-:W-:Y:S01]  /*02a0*/  LEA R15, R4, R15, 0x7 ;  /* 0x0000000f040f7211 */ /* 0x000fe200078e38ff */
[----:B0-----:R-:W-:Y:S01]  /*02b0*/  IMAD R3, R17, R2, R14 ;  /* 0x0000000211037224 */ /* 0x001fe200078e020e */
[----:B------:R-:W0:Y:S02]  /*02c0*/  LDC.64 R4, c[0x0][0x388] ;  /* 0x0000e200ff047b82 */ /* 0x000e240000000a00 */
[----:B------:R-:W-:Y:S02]  /*02d0*/  LEA R15, R0, R15, 0x2 ;  /* 0x0000000f000f7211 */ /* 0x000fe400078e10ff */
[CC--:B------:R-:W-:Y:S02]  /*02e0*/  LEA R9, R2.reuse, R3.reuse, 0x4 ;  /* 0x0000000302097211 */ /* 0x0c0fe400078e20ff */
[C---:B------:R-:W-:Y:S01]  /*02f0*/  LEA R7, R2.reuse, R3, 0x3 ;  /* 0x0000000302077211 */ /* 0x040fe200078e18ff */
[----:B------:R-:W1:Y:S01]  /*0300*/  LDS R11, [R15] ;  /* 0x000000000f0b7984 */ /* 0x000e620000000800 */
[----:B------:R-:W-:-:S03]  /*0310*/  LEA R17, R2, R9, 0x3 ;  /* 0x0000000902117211 */ /* 0x000fc600078e18ff */
[----:B------:R-:W2:Y:S04]  /*0320*/  LDS R13, [R15+0x20] ;  /* 0x000020000f0d7984 */ /* 0x000ea80000000800 */
[----:B------:R-:W3:Y:S04]  /*0330*/  LDS R19, [R15+0x40] ;  /* 0x000040000f137984 */ /* 0x000ee80000000800 */
[----:B------:R-:W4:Y:S01]  /*0340*/  LDS R21, [R15+0x60] ;  /* 0x000060000f157984 */ /* 0x000f220000000800 */
[----:B0-----:R-:W-:-:S04]  /*0350*/  IMAD.WIDE R2, R3, 0x4, R4 ;  /* 0x0000000403027825 */ /* 0x001fc800078e0204 */
[----:B------:R-:W-:-:S04]  /*0360*/  IMAD.WIDE R6, R7, 0x4, R4 ;  /* 0x0000000407067825 */ /* 0x000fc800078e0204 */
[----:B------:R-:W-:-:S04]  /*0370*/  IMAD.WIDE R8, R9, 0x4, R4 ;  /* 0x0000000409087825 */ /* 0x000fc800078e0204 */
[----:B------:R-:W-:Y:S01]  /*0380*/  IMAD.WIDE R4, R17, 0x4, R4 ;  /* 0x0000000411047825 */ /* 0x000fe200078e0204 */
[----:B-1----:R-:W-:Y:S04]  /*0390*/  STG.E desc[UR6][R2.64], R11 ;  /* 0x0000000b02007986 */ /* 0x002fe8000c101906 */
[----:B--2---:R-:W-:Y:S04]  /*03a0*/  STG.E desc[UR6][R6.64], R13 ;  /* 0x0000000d06007986 */ /* 0x004fe8000c101906 */
[----:B---3--:R-:W-:Y:S04]  /*03b0*/  STG.E desc[UR6][R8.64], R19 ;  /* 0x0000001308007986 */ /* 0x008fe8000c101906 */
[----:B----4-:R-:W-:Y:S01]  /*03c0*/  STG.E desc[UR6][R4.64], R21 ;  /* 0x0000001504007986 */ /* 0x010fe2000c101906 */
[----:B------:R-:W-:Y:S05]  /*03d0*/  EXIT ;  /* 0x000000000000794d */ /* 0x000fea0003800000 */
.L_x_0:
[----:B------:R-:W-:-:S00]  /*03e0*/  BRA `(.L_x_0) ;  /* 0xfffffffc00fc7947 */ /* 0x000fc0000383ffff */
[----:B------:R-:W-:-:S00]  /*03f0*/  NOP ;  /* 0x0000000000007918 */ /* 0x000fc00000000000 */
        /* <DEDUP_REMOVED lines=8> */
.L_x_9:


//--------------------- .text._Z20kTranspose_shm_indexPKfPfii --------------------------
	.section	.text._Z20kTranspose_shm_indexPKfPfii,"ax",@progbits
	.align	128
        .global         _Z20kTranspose_shm_indexPKfPfii
        .type           _Z20kTranspose_shm_indexPKfPfii,@function
        .size           _Z20kTranspose_shm_indexPKfPfii,(.L_x_10 - _Z20kTranspose_shm_indexPKfPfii)
        .other          _Z20kTranspose_shm_indexPKfPfii,@"STO_CUDA_ENTRY STV_DEFAULT"
_Z20kTranspose_shm_indexPKfPfii:
.text._Z20kTranspose_shm_indexPKfPfii:
        /* <DEDUP_REMOVED lines=32> */
[----:B------:R-:W-:-:S04]  /*0200*/  LEA R15, R4, UR4, 0x2 ;  /* 0x00000004040f7c11 */ /* 0x000fc8000f8e10ff */
[----:B------:R-:W-:Y:S01]  /*0210*/  @!P0 LEA R3, R0, R15, 0x7 ;  /* 0x0000000f00038211 */ /* 0x000fe200078e38ff */
        /* <DEDUP_REMOVED lines=8> */
[----:B------:R-:W-:Y:S02]  /*02a0*/  IMAD R15, R4, 0x7c, R15 ;  /* 0x0000007c040f7824 */ /* 0x000fe400078e020f */
[----:B------:R-:W1:Y:S01]  /*02b0*/  LDC.64 R4, c[0x0][0x388] ;  /* 0x0000e200ff047b82 */ /* 0x000e620000000a00 */
[----:B0-----:R-:W-:Y:S02]  /*02c0*/  IMAD R3, R17, R2, R14 ;  /* 0x0000000211037224 */ /* 0x001fe400078e020e */
[----:B------:R-:W-:-:S03]  /*02d0*/  LEA R15, R0, R15, 0x2 ;  /* 0x0000000f000f7211 */ /* 0x000fc600078e10ff */
[CC--:B------:R-:W-:Y:S02]  /*02e0*/  LEA R9, R2.reuse, R3.reuse, 0x4 ;  /* 0x0000000302097211 */ /* 0x0c0fe400078e20ff */
[----:B------:R-:W0:Y:S01]  /*02f0*/  LDS R11, [R15] ;  /* 0x000000000f0b7984 */ /* 0x000e220000000800 */
[C---:B------:R-:W-:Y:S02]  /*0300*/  LEA R7, R2.reuse, R3, 0x3 ;  /* 0x0000000302077211 */ /* 0x040fe400078e18ff */
[----:B------:R-:W-:Y:S01]  /*0310*/  LEA R17, R2, R9, 0x3 ;  /* 0x0000000902117211 */ /* 0x000fe200078e18ff */
[----:B------:R-:W2:Y:S04]  /*0320*/  LDS R13, [R15+0x20] ;  /* 0x000020000f0d7984 */ /* 0x000ea80000000800 */
[----:B------:R-:W3:Y:S04]  /*0330*/  LDS R19, [R15+0x40] ;  /* 0x000040000f137984 */ /* 0x000ee80000000800 */
[----:B------:R-:W4:Y:S01]  /*0340*/  LDS R21, [R15+0x60] ;  /* 0x000060000f157984 */ /* 0x000f220000000800 */
[----:B-1----:R-:W-:-:S04]  /*0350*/  IMAD.WIDE R2, R3, 0x4, R4 ;  /* 0x0000000403027825 */ /* 0x002fc800078e0204 */
[----:B------:R-:W-:-:S04]  /*0360*/  IMAD.WIDE R6, R7, 0x4, R4 ;  /* 0x0000000407067825 */ /* 0x000fc800078e0204 */
[----:B------:R-:W-:-:S04]  /*0370*/  IMAD.WIDE R8, R9, 0x4, R4 ;  /* 0x0000000409087825 */ /* 0x000fc800078e0204 */
[----:B------:R-:W-:Y:S01]  /*0380*/  IMAD.WIDE R4, R17, 0x4, R4 ;  /* 0x0000000411047825 */ /* 0x000fe200078e0204 */
[----:B0-----:R-:W-:Y:S04]  /*0390*/  STG.E desc[UR6][R2.64], R11 ;  /* 0x0000000b02007986 */ /* 0x001fe8000c101906 */
[----:B--2---:R-:W-:Y:S04]  /*03a0*/  STG.E desc[UR6][R6.64], R13 ;  /* 0x0000000d06007986 */ /* 0x004fe8000c101906 */
[----:B---3--:R-:W-:Y:S04]  /*03b0*/  STG.E desc[UR6][R8.64], R19 ;  /* 0x0000001308007986 */ /* 0x008fe8000c101906 */
[----:B----4-:R-:W-:Y:S01]  /*03c0*/  STG.E desc[UR6][R4.64], R21 ;  /* 0x0000001504007986 */ /* 0x010fe2000c101906 */
[----:B------:R-:W-:Y:S05]  /*03d0*/  EXIT ;  /* 0x000000000000794d */ /* 0x000fea0003800000 */
.L_x_1:
        /* <DEDUP_REMOVED lines=10> */
.L_x_10:


//--------------------- .text._Z22kTranspose_naive_indexPKfPfii --------------------------
	.section	.text._Z22kTranspose_naive_indexPKfPfii,"ax",@progbits
	.align	128
        .global         _Z22kTranspose_naive_indexPKfPfii
        .type           _Z22kTranspose_naive_indexPKfPfii,@function
        .size           _Z22kTranspose_naive_indexPKfPfii,(.L_x_11 - _Z22kTranspose_naive_indexPKfPfii)
        .other          _Z22kTranspose_naive_indexPKfPfii,@"STO_CUDA_ENTRY STV_DEFAULT"
_Z22kTranspose_naive_indexPKfPfii:
.text._Z22kTranspose_naive_indexPKfPfii:
[----:B------:R-:W-:Y:S01]  /*0000*/  LDC R1, c[0x0][0x37c] ;  /* 0x0000df00ff017b82 */ /* 0x000fe20000000800 */
[----:B------:R-:W0:Y:S07]  /*0010*/  S2R R11, SR_TID.Y ;  /* 0x00000000000b7919 */ /* 0x000e2e0000002200 */
[----:B------:R-:W1:Y:S01]  /*0020*/  LDC R4, c[0x0][0x360] ;  /* 0x0000d800ff047b82 */ /* 0x000e620000000800 */
[----:B------:R-:W1:Y:S07]  /*0030*/  S2R R5, SR_TID.X ;  /* 0x0000000000057919 */ /* 0x000e6e0000002100 */
[----:B------:R-:W2:Y:S08]  /*0040*/  S2UR UR5, SR_CTAID.Y ;  /* 0x00000000000579c3 */ /* 0x000eb00000002600 */
[----:B------:R-:W2:Y:S08]  /*0050*/  LDC R0, c[0x0][0x364] ;  /* 0x0000d900ff007b82 */ /* 0x000eb00000000800 */
[----:B------:R-:W1:Y:S08]  /*0060*/  S2UR UR4, SR_CTAID.X ;  /* 0x00000000000479c3 */ /* 0x000e700000002500 */
[----:B------:R-:W3:Y:S01]  /*0070*/  LDC.64 R2, c[0x0][0x390] ;  /* 0x0000e400ff027b82 */ /* 0x000ee20000000a00 */
[----:B--2---:R-:W-:-:S05]  /*0080*/  IMAD R0, R0, UR5, RZ ;  /* 0x0000000500007c24 */ /* 0x004fca000f8e02ff */
[----:B0-----:R-:W-:Y:S01]  /*0090*/  LEA R11, R0, R11, 0x2 ;  /* 0x0000000b000b7211 */ /* 0x001fe200078e10ff */
[----:B-1----:R-:W-:-:S03]  /*00a0*/  IMAD R0, R4, UR4, R5 ;  /* 0x0000000404007c24 */ /* 0x002fc6000f8e0205 */
[----:B---3--:R-:W-:-:S04]  /*00b0*/  ISETP.GE.AND P0, PT, R11, R2, PT ;  /* 0x000000020b00720c */ /* 0x008fc80003f06270 */
[----:B------:R-:W-:-:S13]  /*00c0*/  ISETP.GE.OR P0, PT, R0, R3, P0 ;  /* 0x000000030000720c */ /* 0x000fda0000706670 */
[----:B------:R-:W-:Y:S05]  /*00d0*/  @P0 EXIT ;  /* 0x000000000000094d */ /* 0x000fea0003800000 */
[----:B------:R-:W0:Y:S01]  /*00e0*/  LDC.64 R4, c[0x0][0x380] ;  /* 0x0000e000ff047b82 */ /* 0x000e220000000a00 */
[----:B------:R-:W1:Y:S01]  /*00f0*/  LDCU.64 UR4, c[0x0][0x358] ;  /* 0x00006b00ff0477ac */ /* 0x000e620008000a00 */
[----:B------:R-:W-:-:S06]  /*0100*/  IMAD R12, R11, R3, R0 ;  /* 0x000000030b0c7224 */ /* 0x000fcc00078e0200 */
[----:B------:R-:W2:Y:S01]  /*0110*/  LDC.64 R8, c[0x0][0x388] ;  /* 0x0000e200ff087b82 */ /* 0x000ea20000000a00 */
[----:B0-----:R-:W-:-:S06]  /*0120*/  IMAD.WIDE R6, R12, 0x4, R4 ;  /* 0x000000040c067825 */ /* 0x001fcc00078e0204 */
[----:B-1----:R-:W3:Y:S01]  /*0130*/  LDG.E R7, desc[UR4][R6.64] ;  /* 0x0000000406077981 */ /* 0x002ee2000c1e1900 */
[----:B------:R-:W-:Y:S01]  /*0140*/  IMAD R11, R0, R2, R11 ;  /* 0x00000002000b7224 */ /* 0x000fe200078e020b */
[----:B------:R-:W-:-:S03]  /*0150*/  LEA R13, R3, R12, 0x3 ;  /* 0x0000000c030d7211 */ /* 0x000fc600078e18ff */
[----:B--2---:R-:W-:-:S04]  /*0160*/  IMAD.WIDE R8, R11, 0x4, R8 ;  /* 0x000000040b087825 */ /* 0x004fc800078e0208 */
[----:B------:R-:W-:Y:S01]  /*0170*/  IMAD.WIDE R10, R13, 0x4, R4 ;  /* 0x000000040d0a7825 */ /* 0x000fe200078e0204 */
[----:B---3--:R-:W-:Y:S05]  /*0180*/  STG.E desc[UR4][R8.64], R7 ;  /* 0x0000000708007986 */ /* 0x008fea000c101904 */
[----:B------:R-:W2:Y:S01]  /*0190*/  LDG.E R11, desc[UR4][R10.64] ;  /* 0x000000040a0b7981 */ /* 0x000ea2000c1e1900 */
[----:B------:R-:W-:-:S05]  /*01a0*/  LEA R0, R3, R12, 0x4 ;  /* 0x0000000c03007211 */ /* 0x000fca00078e20ff */
[--C-:B------:R-:W-:Y:S01]  /*01b0*/  IMAD.WIDE R12, R0, 0x4, R4.reuse ;  /* 0x00000004000c7825 */ /* 0x100fe200078e0204 */
[----:B------:R-:W-:Y:S01]  /*01c0*/  LEA R3, R3, R0, 0x3 ;  /* 0x0000000003037211 */ /* 0x000fe200078e18ff */
[----:B--2---:R-:W-:Y:S04]  /*01d0*/  STG.E desc[UR4][R8.64+0x20], R11 ;  /* 0x0000200b08007986 */ /* 0x004fe8000c101904 */
[----:B------:R-:W2:Y:S01]  /*01e0*/  LDG.E R13, desc[UR4][R12.64] ;  /* 0x000000040c0d7981 */ /* 0x000ea2000c1e1900 */
[----:B------:R-:W-:-:S03]  /*01f0*/  IMAD.WIDE R4, R3, 0x4, R4 ;  /* 0x0000000403047825 */ /* 0x000fc600078e0204 */
[----:B--2---:R-:W-:Y:S04]  /*0200*/  STG.E desc[UR4][R8.64+0x40], R13 ;  /* 0x0000400d08007986 */ /* 0x004fe8000c101904 */
[----:B------:R-:W2:Y:S04]  /*0210*/  LDG.E R5, desc[UR4][R4.64] ;  /* 0x0000000404057981 */ /* 0x000ea8000c1e1900 */
[----:B--2---:R-:W-:Y:S01]  /*0220*/  STG.E desc[UR4][R8.64+0x60], R5 ;  /* 0x0000600508007986 */ /* 0x004fe2000c101904 */
[----:B------:R-:W-:Y:S05]  /*0230*/  EXIT ;  /* 0x000000000000794d */ /* 0x000fea0003800000 */
.L_x_2:
        /* <DEDUP_REMOVED lines=12> */
.L_x_11:


//--------------------- .text._Z19kTranspose_shm_bankPKfPfii --------------------------
	.section	.text._Z19kTranspose_shm_bankPKfPfii,"ax",@progbits
	.align	128
        .global         _Z19kTranspose_shm_bankPKfPfii
        .type           _Z19kTranspose_shm_bankPKfPfii,@function
        .size           _Z19kTranspose_shm_bankPKfPfii,(.L_x_12 - _Z19kTranspose_shm_bankPKfPfii)
        .other          _Z19kTranspose_shm_bankPKfPfii,@"STO_CUDA_ENTRY STV_DEFAULT"
_Z19kTranspose_shm_bankPKfPfii:
.text._Z19kTranspose_shm_bankPKfPfii:
[----:B------:R-:W-:Y:S01]  /*0000*/  LDC R1, c[0x0][0x37c] ;  /* 0x0000df00ff017b82 */ /* 0x000fe20000000800 */
[----:B------:R-:W0:Y:S01]  /*0010*/  S2R R8, SR_TID.Y ;  /* 0x0000000000087919 */ /* 0x000e220000002200 */
[----:B------:R-:W1:Y:S01]  /*0020*/  LDCU.64 UR6, c[0x0][0x390] ;  /* 0x00007200ff0677ac */ /* 0x000e620008000a00 */
[----:B------:R-:W0:Y:S01]  /*0030*/  S2R R9, SR_CTAID.Y ;  /* 0x0000000000097919 */ /* 0x000e220000002600 */
[----:B------:R-:W2:Y:S01]  /*0040*/  LDCU.64 UR4, c[0x0][0x358] ;  /* 0x00006b00ff0477ac */ /* 0x000ea20008000a00 */
[----:B------:R-:W3:Y:S01]  /*0050*/  S2R R7, SR_CTAID.X ;  /* 0x0000000000077919 */ /* 0x000ee20000002500 */
[----:B------:R-:W3:Y:S01]  /*0060*/  S2R R6, SR_TID.X ;  /* 0x0000000000067919 */ /* 0x000ee20000002100 */
[----:B0-----:R-:W-:-:S05]  /*0070*/  IMAD R5, R9, 0x20, R8 ;  /* 0x0000002009057824 */ /* 0x001fca00078e0208 */
[----:B-1----:R-:W-:Y:S01]  /*0080*/  ISETP.GE.AND P0, PT, R5, UR6, PT ;  /* 0x0000000605007c0c */ /* 0x002fe2000bf06270 */
[----:B---3--:R-:W-:-:S05]  /*0090*/  IMAD R0, R7, 0x20, R6 ;  /* 0x0000002007007824 */ /* 0x008fca00078e0206 */
[----:B------:R-:W-:-:S13]  /*00a0*/  ISETP.GE.OR P0, PT, R0, UR7, P0 ;  /* 0x0000000700007c0c */ /* 0x000fda0008706670 */
[----:B------:R-:W0:Y:S01]  /*00b0*/  @!P0 LDC.64 R2, c[0x0][0x380] ;  /* 0x0000e000ff028b82 */ /* 0x000e220000000a00 */
[----:B------:R-:W-:-:S04]  /*00c0*/  @!P0 IMAD R5, R5, UR7, R0 ;  /* 0x0000000705058c24 */ /* 0x000fc8000f8e0200 */
[----:B0-----:R-:W-:-:S06]  /*00d0*/  @!P0 IMAD.WIDE R2, R5, 0x4, R2 ;  /* 0x0000000405028825 */ /* 0x001fcc00078e0202 */
[----:B--2---:R-:W2:Y:S01]  /*00e0*/  @!P0 LDG.E R2, desc[UR4][R2.64] ;  /* 0x0000000402028981 */ /* 0x004ea2000c1e1900 */
[----:B------:R-:W-:Y:S01]  /*00f0*/  @!P0 MOV R0, 0x400 ;  /* 0x0000040000008802 */ /* 0x000fe20000000f00 */
[----:B------:R-:W-:Y:S01]  /*0100*/  IMAD R4, R9, 0x20, R6 ;  /* 0x0000002009047824 */ /* 0x000fe200078e0206 */
[----:B------:R-:W-:Y:S01]  /*0110*/  LEA R7, R7, R8, 0x5 ;  /* 0x0000000807077211 */ /* 0x000fe200078e28ff */
[----:B------:R-:W0:Y:S03]  /*0120*/  @!P0 S2R R5, SR_CgaCtaId ;  /* 0x0000000000058919 */ /* 0x000e260000008800 */
[----:B------:R-:W-:-:S04]  /*0130*/  ISETP.GE.AND P1, PT, R7, UR7, PT ;  /* 0x0000000707007c0c */ /* 0x000fc8000bf26270 */
[----:B------:R-:W-:Y:S02]  /*0140*/  ISETP.GE.OR P1, PT, R4, UR6, P1 ;  /* 0x0000000604007c0c */ /* 0x000fe40008f26670 */
[----:B0-----:R-:W-:-:S05]  /*0150*/  @!P0 LEA R0, R5, R0, 0x18 ;  /* 0x0000000005008211 */ /* 0x001fca00078ec0ff */
[----:B------:R-:W-:-:S05]  /*0160*/  @!P0 IMAD R0, R8, 0x84, R0 ;  /* 0x0000008408008824 */ /* 0x000fca00078e0200 */
[----:B------:R-:W-:-:S05]  /*0170*/  @!P0 LEA R5, R6, R0, 0x2 ;  /* 0x0000000006058211 */ /* 0x000fca00078e10ff */
[----:B--2---:R0:W-:Y:S01]  /*0180*/  @!P0 STS [R5], R2 ;  /* 0x0000000205008388 */ /* 0x0041e20000000800 */
[----:B------:R-:W-:Y:S06]  /*0190*/  BAR.SYNC.DEFER_BLOCKING 0x0 ;  /* 0x0000000000007b1d */ /* 0x000fec0000010000 */
[----:B------:R-:W-:Y:S05]  /*01a0*/  @P1 EXIT ;  /* 0x000000000000194d */ /* 0x000fea0003800000 */
[----:B------:R-:W1:Y:S01]  /*01b0*/  S2R R3, SR_CgaCtaId ;  /* 0x0000000000037919 */ /* 0x000e620000008800 */
[----:B------:R-:W-:Y:S01]  /*01c0*/  MOV R0, 0x400 ;  /* 0x0000040000007802 */ /* 0x000fe20000000f00 */
[----:B------:R-:W-:-:S03]  /*01d0*/  IMAD R7, R7, UR6, R4 ;  /* 0x0000000607077c24 */ /* 0x000fc6000f8e0204 */
[----:B-1----:R-:W-:-:S05]  /*01e0*/  LEA R3, R3, R0, 0x18 ;  /* 0x0000000003037211 */ /* 0x002fca00078ec0ff */
[----:B------:R-:W-:Y:S02]  /*01f0*/  IMAD R0, R6, 0x84, R3 ;  /* 0x0000008406007824 */ /* 0x000fe400078e0203 */
[----:B0-----:R-:W0:Y:S02]  /*0200*/  LDC.64 R2, c[0x0][0x388] ;  /* 0x0000e200ff027b82 */ /* 0x001e240000000a00 */
[----:B------:R-:W-:-:S05]  /*0210*/  IMAD R0, R8, 0x4, R0 ;  /* 0x0000000408007824 */ /* 0x000fca00078e0200 */
[----:B------:R-:W1:Y:S01]  /*0220*/  LDS R5, [R0] ;  /* 0x0000000000057984 */ /* 0x000e620000000800 */
[----:B0-----:R-:W-:-:S05]  /*0230*/  IMAD.WIDE R2, R7, 0x4, R2 ;  /* 0x0000000407027825 */ /* 0x001fca00078e0202 */
[----:B-1----:R-:W-:Y:S01]  /*0240*/  STG.E desc[UR4][R2.64], R5 ;  /* 0x0000000502007986 */ /* 0x002fe2000c101904 */
[----:B------:R-:W-:Y:S05]  /*0250*/  EXIT ;  /* 0x000000000000794d */ /* 0x000fea0003800000 */
.L_x_3:
        /* <DEDUP_REMOVED lines=10> */
.L_x_12:


//--------------------- .text._Z14kTranspose_shmPKfPfii --------------------------
	.section	.text._Z14kTranspose_shmPKfPfii,"ax",@progbits
	.align	128
        .global         _Z14kTranspose_shmPKfPfii
        .type           _Z14kTranspose_shmPKfPfii,@function
        .size           _Z14kTranspose_shmPKfPfii,(.L_x_13 - _Z14kTranspose_shmPKfPfii)
        .other          _Z14kTranspose_shmPKfPfii,@"STO_CUDA_ENTRY STV_DEFAULT"
_Z14kTranspose_shmPKfPfii:
.text._Z14kTranspose_shmPKfPfii:
        /* <DEDUP_REMOVED lines=21> */
[----:B0-----:R-:W-:-:S04]  /*0150*/  @!P0 LEA R0, R5, R0, 0x18 ;  /* 0x0000000005008211 */ /* 0x001fc800078ec0ff */
[----:B------:R-:W-:-:S05]  /*0160*/  @!P0 LEA R0, R8, R0, 0x7 ;  /* 0x0000000008008211 */ /* 0x000fca00078e38ff */
[----:B------:R-:W-:-:S05]  /*0170*/  @!P0 IMAD R5, R6, 0x4, R0 ;  /* 0x0000000406058824 */ /* 0x000fca00078e0200 */
[----:B--2---:R0:W-:Y:S01]  /*0180*/  @!P0 STS [R5], R2 ;  /* 0x0000000205008388 */ /* 0x0041e20000000800 */
[----:B------:R-:W-:Y:S06]  /*0190*/  BAR.SYNC.DEFER_BLOCKING 0x0 ;  /* 0x0000000000007b1d */ /* 0x000fec0000010000 */
[----:B------:R-:W-:Y:S05]  /*01a0*/  @P1 EXIT ;  /* 0x000000000000194d */ /* 0x000fea0003800000 */
[----:B------:R-:W1:Y:S01]  /*01b0*/  S2UR UR5, SR_CgaCtaId ;  /* 0x00000000000579c3 */ /* 0x000e620000008800 */
[----:B------:R-:W-:Y:S01]  /*01c0*/  UMOV UR4, 0x400 ;  /* 0x0000040000047882 */ /* 0x000fe20000000000 */
[----:B------:R-:W-:-:S06]  /*01d0*/  IMAD R7, R7, UR8, R4 ;  /* 0x0000000807077c24 */ /* 0x000fcc000f8e0204 */
[----:B0-----:R-:W0:Y:S01]  /*01e0*/  LDC.64 R2, c[0x0][0x388] ;  /* 0x0000e200ff027b82 */ /* 0x001e220000000a00 */
[----:B-1----:R-:W-:-:S06]  /*01f0*/  ULEA UR4, UR5, UR4, 0x18 ;  /* 0x0000000405047291 */ /* 0x002fcc000f8ec0ff */
[----:B------:R-:W-:Y:S01]  /*0200*/  LEA R0, R6, UR4, 0x7 ;  /* 0x0000000406007c11 */ /* 0x000fe2000f8e38ff */
[----:B0-----:R-:W-:-:S03]  /*0210*/  IMAD.WIDE R2, R7, 0x4, R2 ;  /* 0x0000000407027825 */ /* 0x001fc600078e0202 */
[----:B------:R-:W-:-:S05]  /*0220*/  LEA R0, R8, R0, 0x2 ;  /* 0x0000000008007211 */ /* 0x000fca00078e10ff */
[----:B------:R-:W0:Y:S04]  /*0230*/  LDS R5, [R0] ;  /* 0x0000000000057984 */ /* 0x000e280000000800 */
[----:B0-----:R-:W-:Y:S01]  /*0240*/  STG.E desc[UR6][R2.64], R5 ;  /* 0x0000000502007986 */ /* 0x001fe2000c101906 */
[----:B------:R-:W-:Y:S05]  /*0250*/  EXIT ;  /* 0x000000000000794d */ /* 0x000fea0003800000 */
.L_x_4:
        /* <DEDUP_REMOVED lines=10> */
.L_x_13:


//--------------------- .text._Z16kTranspose_naivePKfPfii --------------------------
	.section	.text._Z16kTranspose_naivePKfPfii,"ax",@progbits
	.align	128
        .global         _Z16kTranspose_naivePKfPfii
        .type           _Z16kTranspose_naivePKfPfii,@function
        .size           _Z16kTranspose_naivePKfPfii,(.L_x_14 - _Z16kTranspose_naivePKfPfii)
        .other          _Z16kTranspose_naivePKfPfii,@"STO_CUDA_ENTRY STV_DEFAULT"
_Z16kTranspose_naivePKfPfii:
.text._Z16kTranspose_naivePKfPfii:
[----:B------:R-:W-:Y:S01]  /*0000*/  LDC R1, c[0x0][0x37c] ;  /* 0x0000df00ff017b82 */ /* 0x000fe20000000800 */
[----:B------:R-:W0:Y:S07]  /*0010*/  S2R R2, SR_TID.Y ;  /* 0x0000000000027919 */ /* 0x000e2e0000002200 */
[----:B------:R-:W1:Y:S01]  /*0020*/  LDC R0, c[0x0][0x360] ;  /* 0x0000d800ff007b82 */ /* 0x000e620000000800 */
[----:B------:R-:W2:Y:S01]  /*0030*/  LDCU.64 UR6, c[0x0][0x390] ;  /* 0x00007200ff0677ac */ /* 0x000ea20008000a00 */
[----:B------:R-:W1:Y:S06]  /*0040*/  S2R R3, SR_TID.X ;  /* 0x0000000000037919 */ /* 0x000e6c0000002100 */
[----:B------:R-:W0:Y:S08]  /*0050*/  S2UR UR5, SR_CTAID.Y ;  /* 0x00000000000579c3 */ /* 0x000e300000002600 */
[----:B------:R-:W0:Y:S08]  /*0060*/  LDC R7, c[0x0][0x364] ;  /* 0x0000d900ff077b82 */ /* 0x000e300000000800 */
[----:B------:R-:W1:Y:S01]  /*0070*/  S2UR UR4, SR_CTAID.X ;  /* 0x00000000000479c3 */ /* 0x000e620000002500 */
[----:B0-----:R-:W-:-:S05]  /*0080*/  IMAD R7, R7, UR5, R2 ;  /* 0x0000000507077c24 */ /* 0x001fca000f8e0202 */
[----:B--2---:R-:W-:Y:S01]  /*0090*/  ISETP.GE.AND P0, PT, R7, UR6, PT ;  /* 0x0000000607007c0c */ /* 0x004fe2000bf06270 */
[----:B-1----:R-:W-:-:S05]  /*00a0*/  IMAD R0, R0, UR4, R3 ;  /* 0x0000000400007c24 */ /* 0x002fca000f8e0203 */
[----:B------:R-:W-:-:S13]  /*00b0*/  ISETP.GE.OR P0, PT, R0, UR7, P0 ;  /* 0x0000000700007c0c */ /* 0x000fda0008706670 */
[----:B------:R-:W-:Y:S05]  /*00c0*/  @P0 EXIT ;  /* 0x000000000000094d */ /* 0x000fea0003800000 */
[----:B------:R-:W0:Y:S01]  /*00d0*/  LDC.64 R2, c[0x0][0x380] ;  /* 0x0000e000ff027b82 */ /* 0x000e220000000a00 */
[----:B------:R-:W1:Y:S01]  /*00e0*/  LDCU.64 UR4, c[0x0][0x358] ;  /* 0x00006b00ff0477ac */ /* 0x000e620008000a00 */
[----:B------:R-:W-:-:S04]  /*00f0*/  IMAD R5, R7, UR7, R0 ;  /* 0x0000000707057c24 */ /* 0x000fc8000f8e0200 */
[----:B0-----:R-:W-:Y:S02]  /*0100*/  IMAD.WIDE R2, R5, 0x4, R2 ;  /* 0x0000000405027825 */ /* 0x001fe400078e0202 */
[----:B------:R-:W0:Y:S04]  /*0110*/  LDC.64 R4, c[0x0][0x388] ;  /* 0x0000e200ff047b82 */ /* 0x000e280000000a00 */
[----:B-1----:R-:W2:Y:S01]  /*0120*/  LDG.E R3, desc[UR4][R2.64] ;  /* 0x0000000402037981 */ /* 0x002ea2000c1e1900 */
[----:B------:R-:W-:-:S04]  /*0130*/  IMAD R7, R0, UR6, R7 ;  /* 0x0000000600077c24 */ /* 0x000fc8000f8e0207 */
[----:B0-----:R-:W-:-:S05]  /*0140*/  IMAD.WIDE R4, R7, 0x4, R4 ;  /* 0x0000000407047825 */ /* 0x001fca00078e0204 */
[----:B--2---:R-:W-:Y:S01]  /*0150*/  STG.E desc[UR4][R4.64], R3 ;  /* 0x0000000304007986 */ /* 0x004fe2000c101904 */
[----:B------:R-:W-:Y:S05]  /*0160*/  EXIT ;  /* 0x000000000000794d */ /* 0x000fea0003800000 */
.L_x_5:
        /* <DEDUP_REMOVED lines=9> */
.L_x_14:


//--------------------- .text._Z14kCopy_shm_bankPKfPfii --------------------------
	.section	.text._Z14kCopy_shm_bankPKfPfii,"ax",@progbits
	.align	128
        .global         _Z14kCopy_shm_bankPKfPfii
        .type           _Z14kCopy_shm_bankPKfPfii,@function
        .size           _Z14kCopy_shm_bankPKfPfii,(.L_x_15 - _Z14kCopy_shm_bankPKfPfii)
        .other          _Z14kCopy_shm_bankPKfPfii,@"STO_CUDA_ENTRY STV_DEFAULT"
_Z14kCopy_shm_bankPKfPfii:
.text._Z14kCopy_shm_bankPKfPfii:
[----:B------:R-:W-:Y:S01]  /*0000*/  LDC R1, c[0x0][0x37c] ;  /* 0x0000df00ff017b82 */ /* 0x000fe20000000800 */
[----:B------:R-:W0:Y:S01]  /*0010*/  S2R R5, SR_CTAID.Y ;  /* 0x0000000000057919 */ /* 0x000e220000002600 */
[----:B------:R-:W1:Y:S01]  /*0020*/  LDCU.64 UR6, c[0x0][0x390] ;  /* 0x00007200ff0677ac */ /* 0x000e620008000a00 */
[----:B------:R-:W0:Y:S01]  /*0030*/  S2R R6, SR_TID.Y ;  /* 0x0000000000067919 */ /* 0x000e220000002200 */
[----:B------:R-:W2:Y:S01]  /*0040*/  LDCU.64 UR4, c[0x0][0x358] ;  /* 0x00006b00ff0477ac */ /* 0x000ea20008000a00 */
[----:B------:R-:W3:Y:S01]  /*0050*/  S2R R0, SR_CTAID.X ;  /* 0x0000000000007919 */ /* 0x000ee20000002500 */
[----:B------:R-:W3:Y:S01]  /*0060*/  S2R R9, SR_TID.X ;  /* 0x0000000000097919 */ /* 0x000ee20000002100 */
[----:B0-----:R-:W-:-:S05]  /*0070*/  IMAD R5, R5, 0x20, R6 ;  /* 0x0000002005057824 */ /* 0x001fca00078e0206 */
[----:B-1----:R-:W-:Y:S02]  /*0080*/  ISETP.GE.AND P0, PT, R5, UR6, PT ;  /* 0x0000000605007c0c */ /* 0x002fe4000bf06270 */
[----:B---3--:R-:W-:-:S04]  /*0090*/  LEA R0, R0, R9, 0x5 ;  /* 0x0000000900007211 */ /* 0x008fc800078e28ff */
[----:B------:R-:W-:-:S13]  /*00a0*/  ISETP.GE.OR P0, PT, R0, UR7, P0 ;  /* 0x0000000700007c0c */ /* 0x000fda0008706670 */
[----:B------:R-:W0:Y:S01]  /*00b0*/  @!P0 LDC.64 R2, c[0x0][0x380] ;  /* 0x0000e000ff028b82 */ /* 0x000e220000000a00 */
[----:B------:R-:W-:-:S04]  /*00c0*/  @!P0 IMAD R7, R5, UR7, R0 ;  /* 0x0000000705078c24 */ /* 0x000fc8000f8e0200 */
[----:B0-----:R-:W-:-:S06]  /*00d0*/  @!P0 IMAD.WIDE R2, R7, 0x4, R2 ;  /* 0x0000000407028825 */ /* 0x001fcc00078e0202 */
[----:B--2---:R-:W2:Y:S01]  /*00e0*/  @!P0 LDG.E R3, desc[UR4][R2.64] ;  /* 0x0000000402038981 */ /* 0x004ea2000c1e1900 */
[----:B------:R-:W-:Y:S02]  /*00f0*/  MOV R4, 0x400 ;  /* 0x0000040000047802 */ /* 0x000fe40000000f00 */
[----:B------:R-:W-:Y:S01]  /*0100*/  ISETP.GE.AND P1, PT, R5, UR7, PT ;  /* 0x0000000705007c0c */ /* 0x000fe2000bf26270 */
[----:B------:R-:W0:Y:S03]  /*0110*/  S2R R7, SR_CgaCtaId ;  /* 0x0000000000077919 */ /* 0x000e260000008800 */
[----:B------:R-:W-:Y:S02]  /*0120*/  ISETP.GE.OR P1, PT, R0, UR6, P1 ;  /* 0x0000000600007c0c */ /* 0x000fe40008f26670 */
[----:B0-----:R-:W-:-:S05]  /*0130*/  LEA R4, R7, R4, 0x18 ;  /* 0x0000000407047211 */ /* 0x001fca00078ec0ff */
[----:B------:R-:W-:-:S04]  /*0140*/  IMAD R4, R6, 0x84, R4 ;  /* 0x0000008406047824 */ /* 0x000fc800078e0204 */
[----:B------:R-:W-:-:S05]  /*0150*/  IMAD R4, R9, 0x4, R4 ;  /* 0x0000000409047824 */ /* 0x000fca00078e0204 */
[----:B--2---:R0:W-:Y:S01]  /*0160*/  @!P0 STS [R4], R3 ;  /* 0x0000000304008388 */ /* 0x0041e20000000800 */
[----:B------:R-:W-:Y:S06]  /*0170*/  BAR.SYNC.DEFER_BLOCKING 0x0 ;  /* 0x0000000000007b1d */ /* 0x000fec0000010000 */
[----:B------:R-:W-:Y:S05]  /*0180*/  @P1 EXIT ;  /* 0x000000000000194d */ /* 0x000fea0003800000 */
[----:B------:R-:W1:Y:S01]  /*0190*/  LDS R7, [R4] ;  /* 0x0000000004077984 */ /* 0x000e620000000800 */
[----:B0-----:R-:W0:Y:S01]  /*01a0*/  LDC.64 R2, c[0x0][0x388] ;  /* 0x0000e200ff027b82 */ /* 0x001e220000000a00 */
[----:B------:R-:W-:-:S04]  /*01b0*/  IMAD R5, R5, UR6, R0 ;  /* 0x0000000605057c24 */ /* 0x000fc8000f8e0200 */
[----:B0-----:R-:W-:-:S05]  /*01c0*/  IMAD.WIDE R2, R5, 0x4, R2 ;  /* 0x0000000405027825 */ /* 0x001fca00078e0202 */
[----:B-1----:R-:W-:Y:S01]  /*01d0*/  STG.E desc[UR4][R2.64], R7 ;  /* 0x0000000702007986 */ /* 0x002fe2000c101904 */
[----:B------:R-:W-:Y:S05]  /*01e0*/  EXIT ;  /* 0x000000000000794d */ /* 0x000fea0003800000 */
.L_x_6:
        /* <DEDUP_REMOVED lines=9> */
.L_x_15:


//--------------------- .text._Z9kCopy_shmPKfPfii --------------------------
	.section	.text._Z9kCopy_shmPKfPfii,"ax",@progbits
	.align	128
        .global         _Z9kCopy_shmPKfPfii
        .type           _Z9kCopy_shmPKfPfii,@function
        .size           _Z9kCopy_shmPKfPfii,(.L_x_16 - _Z9kCopy_shmPKfPfii)
        .other          _Z9kCopy_shmPKfPfii,@"STO_CUDA_ENTRY STV_DEFAULT"
_Z9kCopy_shmPKfPfii:
.text._Z9kCopy_shmPKfPfii:
        /* <DEDUP_REMOVED lines=15> */
[----:B------:R-:W0:Y:S01]  /*00f0*/  S2UR UR5, SR_CgaCtaId ;  /* 0x00000000000579c3 */ /* 0x000e220000008800 */
[----:B------:R-:W-:Y:S01]  /*0100*/  UMOV UR4, 0x400 ;  /* 0x0000040000047882 */ /* 0x000fe20000000000 */
[----:B------:R-:W-:-:S04]  /*0110*/  ISETP.GE.AND P1, PT, R5, UR9, PT ;  /* 0x0000000905007c0c */ /* 0x000fc8000bf26270 */
[----:B------:R-:W-:Y:S01]  /*0120*/  ISETP.GE.OR P1, PT, R0, UR8, P1 ;  /* 0x0000000800007c0c */ /* 0x000fe20008f26670 */
[----:B0-----:R-:W-:-:S06]  /*0130*/  ULEA UR4, UR5, UR4, 0x18 ;  /* 0x0000000405047291 */ /* 0x001fcc000f8ec0ff */
[----:B------:R-:W-:-:S05]  /*0140*/  LEA R4, R4, UR4, 0x7 ;  /* 0x0000000404047c11 */ /* 0x000fca000f8e38ff */
        /* <DEDUP_REMOVED lines=10> */
.L_x_7:
        /* <DEDUP_REMOVED lines=9> */
.L_x_16:


//--------------------- .text._Z5kCopyPKfPfii     --------------------------
	.section	.text._Z5kCopyPKfPfii,"ax",@progbits
	.align	128
        .global         _Z5kCopyPKfPfii
        .type           _Z5kCopyPKfPfii,@function
        .size           _Z5kCopyPKfPfii,(.L_x_17 - _Z5kCopyPKfPfii)
        .other          _Z5kCopyPKfPfii,@"STO_CUDA_ENTRY STV_DEFAULT"
_Z5kCopyPKfPfii:
.text._Z5kCopyPKfPfii:
        /* <DEDUP_REMOVED lines=15> */
[----:B------:R-:W-:-:S06]  /*00f0*/  IMAD R7, R5, UR7, R0 ;  /* 0x0000000705077c24 */ /* 0x000fcc000f8e0200 */
[----:B------:R-:W2:Y:S01]  /*0100*/  LDC.64 R4, c[0x0][0x388] ;  /* 0x0000e200ff047b82 */ /* 0x000ea20000000a00 */
[----:B0-----:R-:W-:-:S06]  /*0110*/  IMAD.WIDE R2, R7, 0x4, R2 ;  /* 0x0000000407027825 */ /* 0x001fcc00078e0202 */
[----:B-1----:R-:W3:Y:S01]  /*0120*/  LDG.E R3, desc[UR4][R2.64] ;  /* 0x0000000402037981 */ /* 0x002ee2000c1e1900 */
[----:B--2---:R-:W-:-:S05]  /*0130*/  IMAD.WIDE R4, R7, 0x4, R4 ;  /* 0x0000000407047825 */ /* 0x004fca00078e0204 */
[----:B---3--:R-:W-:Y:S01]  /*0140*/  STG.E desc[UR4][R4.64], R3 ;  /* 0x0000000304007986 */ /* 0x008fe2000c101904 */
[----:B------:R-:W-:Y:S05]  /*0150*/  EXIT ;  /* 0x000000000000794d */ /* 0x000fea0003800000 */
.L_x_8:
        /* <DEDUP_REMOVED lines=10> */
.L_x_17:


//--------------------- .nv.shared._Z25kTranspose_shm_bank_indexPKfPfii --------------------------
	.section	.nv.shared._Z25kTranspose_shm_bank_indexPKfPfii,"aw",@nobits
	.sectionflags	@""
	.align	4
.nv.shared._Z25kTranspose_shm_bank_indexPKfPfii:
	.zero		5248


//--------------------- .nv.shared.reserved.0     --------------------------
	.section	.nv.shared.reserved.0,"aw",@nobits
	.weak		__nv_reservedSMEM_offset_0_alias
	.size		__nv_reservedSMEM_offset_0_alias, 0, 64
	.other		__nv_reservedSMEM_offset_0_alias,@"STO_CUDA_RESERVED_SHARED STV_DEFAULT"
__nv_reservedSMEM_offset_0_alias:
	.zero		0
	.zero		64


//--------------------- .nv.shared._Z20kTranspose_shm_indexPKfPfii --------------------------
	.section	.nv.shared._Z20kTranspose_shm_indexPKfPfii,"aw",@nobits
	.sectionflags	@""
	.align	4
.nv.shared._Z20kTranspose_shm_indexPKfPfii:
	.zero		5120


//--------------------- .nv.shared._Z19kTranspose_shm_bankPKfPfii --------------------------
	.section	.nv.shared._Z19kTranspose_shm_bankPKfPfii,"aw",@nobits
	.sectionflags	@""
	.align	4
.nv.shared._Z19kTranspose_shm_bankPKfPfii:
	.zero		5248


//--------------------- .nv.shared._Z14kTranspose_shmPKfPfii --------------------------
	.section	.nv.shared._Z14kTranspose_shmPKfPfii,"aw",@nobits
	.sectionflags	@""
	.align	4
.nv.shared._Z14kTranspose_shmPKfPfii:
	.zero		5120


//--------------------- .nv.shared._Z14kCopy_shm_bankPKfPfii --------------------------
	.section	.nv.shared._Z14kCopy_shm_bankPKfPfii,"aw",@nobits
	.sectionflags	@""
	.align	4
.nv.shared._Z14kCopy_shm_bankPKfPfii:
	.zero		5248


//--------------------- .nv.shared._Z9kCopy_shmPKfPfii --------------------------
	.section	.nv.shared._Z9kCopy_shmPKfPfii,"aw",@nobits
	.sectionflags	@""
	.align	4
.nv.shared._Z9kCopy_shmPKfPfii:
	.zero		5120


//--------------------- .nv.constant0._Z25kTranspose_shm_bank_indexPKfPfii --------------------------
	.section	.nv.constant0._Z25kTranspose_shm_bank_indexPKfPfii,"a",@progbits
	.sectionflags	@""
	.align	4
.nv.constant0._Z25kTranspose_shm_bank_indexPKfPfii:
	.zero		920


//--------------------- .nv.constant0._Z20kTranspose_shm_indexPKfPfii --------------------------
	.section	.nv.constant0._Z20kTranspose_shm_indexPKfPfii,"a",@progbits
	.sectionflags	@""
	.align	4
.nv.constant0._Z20kTranspose_shm_indexPKfPfii:
	.zero		920


//--------------------- .nv.constant0._Z22kTranspose_naive_indexPKfPfii --------------------------
	.section	.nv.constant0._Z22kTranspose_naive_indexPKfPfii,"a",@progbits
	.sectionflags	@""
	.align	4
.nv.constant0._Z22kTranspose_naive_indexPKfPfii:
	.zero		920


//--------------------- .nv.constant0._Z19kTranspose_shm_bankPKfPfii --------------------------
	.section	.nv.constant0._Z19kTranspose_shm_bankPKfPfii,"a",@progbits
	.sectionflags	@""
	.align	4
.nv.constant0._Z19kTranspose_shm_bankPKfPfii:
	.zero		920


//--------------------- .nv.constant0._Z14kTranspose_shmPKfPfii --------------------------
	.section	.nv.constant0._Z14kTranspose_shmPKfPfii,"a",@progbits
	.sectionflags	@""
	.align	4
.nv.constant0._Z14kTranspose_shmPKfPfii:
	.zero		920


//--------------------- .nv.constant0._Z16kTranspose_naivePKfPfii --------------------------
	.section	.nv.constant0._Z16kTranspose_naivePKfPfii,"a",@progbits
	.sectionflags	@""
	.align	4
.nv.constant0._Z16kTranspose_naivePKfPfii:
	.zero		920


//--------------------- .nv.constant0._Z14kCopy_shm_bankPKfPfii --------------------------
	.section	.nv.constant0._Z14kCopy_shm_bankPKfPfii,"a",@progbits
	.sectionflags	@""
	.align	4
.nv.constant0._Z14kCopy_shm_bankPKfPfii:
	.zero		920


//--------------------- .nv.constant0._Z9kCopy_shmPKfPfii --------------------------
	.section	.nv.constant0._Z9kCopy_shmPKfPfii,"a",@progbits
	.sectionflags	@""
	.align	4
.nv.constant0._Z9kCopy_shmPKfPfii:
	.zero		920


//--------------------- .nv.constant0._Z5kCopyPKfPfii --------------------------
	.section	.nv.constant0._Z5kCopyPKfPfii,"a",@progbits
	.sectionflags	@""
	.align	4
.nv.constant0._Z5kCopyPKfPfii:
	.zero		920


//--------------------- SYMBOLS --------------------------

	.type		.nv.reservedSmem.offset0,@object
	.size		.nv.reservedSmem.offset0,0x4
	.type		.nv.reservedSmem.cap,@object
	.size		.nv.reservedSmem.cap,0x4
